//
// Generated by NVIDIA NVVM Compiler
//
// Compiler Build ID: CL-36424714
// Cuda compilation tools, release 13.0, V13.0.88
// Based on NVVM 20.0.0
//

.version 9.0
.target sm_100
.address_size 64

	// .globl	_Z21generateRandomNumbersm
.global .align 4 .b8 precalc_xorwow_matrix[102400];
.global .align 4 .b8 precalc_xorwow_offset_matrix[102400];
.global .align 4 .b8 mrg32k3aM1[2304];
.global .align 4 .b8 mrg32k3aM2[2304];
.global .align 4 .b8 mrg32k3aM1SubSeq[2016];
.global .align 4 .b8 mrg32k3aM2SubSeq[2016];
.global .align 4 .b8 mrg32k3aM1Seq[2304];
.global .align 4 .b8 mrg32k3aM2Seq[2304];
.const .align 8 .b8 __cr_lgamma_table[72];
.global .align 4 .b8 dev_randNums[40];

.visible .entry _Z21generateRandomNumbersm(
	.param .u64 _Z21generateRandomNumbersm_param_0
)
{
	.local .align 8 .b8 	__local_depot0[48];
	.reg .b64 	%SP;
	.reg .b64 	%SPL;
	.reg .pred 	%p<64>;
	.reg .b32 	%r<1202>;
	.reg .b64 	%rd<27>;

	mov.u64 	%SPL, __local_depot0;
	ld.param.u64 	%rd10, [_Z21generateRandomNumbersm_param_0];
	mov.u32 	%r541, %tid.x;
	mov.u32 	%r542, %ctaid.x;
	mov.u32 	%r543, %ntid.x;
	mad.lo.s32 	%r1, %r542, %r543, %r541;
	setp.gt.s32 	%p1, %r1, 9;
	@%p1 bra 	$L__BB0_117;
	add.u64 	%rd1, %SPL, 0;
	cvt.s64.s32 	%rd2, %r1;
	cvt.u32.u64 	%r544, %rd10;
	xor.b32  	%r545, %r544, -1429050551;
	mul.lo.s32 	%r546, %r545, 1099087573;
	{ .reg .b32 tmp; mov.b64 {tmp, %r547}, %rd10; }
	xor.b32  	%r548, %r547, -136515619;
	mul.lo.s32 	%r549, %r548, -1703105765;
	add.s32 	%r550, %r546, %r549;
	add.s32 	%r2, %r550, 6615241;
	add.s32 	%r938, %r546, 123456789;
	st.local.v2.u32 	[%rd1], {%r2, %r938};
	xor.b32  	%r551, %r546, 362436069;
	add.s32 	%r552, %r549, 521288629;
	st.local.v2.u32 	[%rd1+8], {%r551, %r552};
	xor.b32  	%r553, %r549, 88675123;
	add.s32 	%r934, %r546, 5783321;
	st.local.v2.u32 	[%rd1+16], {%r553, %r934};
	setp.eq.s32 	%p2, %r1, 0;
	@%p2 bra 	$L__BB0_116;
	mov.b32 	%r921, 0;
	mov.u64 	%rd26, %rd2;
$L__BB0_3:
	mov.u64 	%rd3, %rd26;
	and.b64  	%rd4, %rd3, 3;
	setp.eq.s64 	%p3, %rd4, 0;
	@%p3 bra 	$L__BB0_115;
	mul.wide.u32 	%rd12, %r921, 3200;
	mov.u64 	%rd13, precalc_xorwow_matrix;
	add.s64 	%rd5, %rd13, %rd12;
	mov.b32 	%r934, 0;
	mov.u32 	%r935, %r934;
	mov.u32 	%r936, %r934;
	mov.u32 	%r937, %r934;
	mov.u32 	%r938, %r934;
	mov.u32 	%r927, %r934;
$L__BB0_5:
	mul.wide.u32 	%rd14, %r927, 4;
	add.s64 	%rd15, %rd1, %rd14;
	ld.local.u32 	%r14, [%rd15+4];
	shl.b32 	%r15, %r927, 5;
	mov.b32 	%r933, 0;
$L__BB0_6:
	.pragma "nounroll";
	shr.u32 	%r557, %r14, %r933;
	and.b32  	%r558, %r557, 1;
	setp.eq.b32 	%p4, %r558, 1;
	not.pred 	%p5, %p4;
	add.s32 	%r559, %r15, %r933;
	mul.lo.s32 	%r560, %r559, 5;
	mul.wide.u32 	%rd16, %r560, 4;
	add.s64 	%rd6, %rd5, %rd16;
	@%p5 bra 	$L__BB0_8;
	ld.global.u32 	%r561, [%rd6];
	xor.b32  	%r938, %r938, %r561;
	ld.global.u32 	%r562, [%rd6+4];
	xor.b32  	%r937, %r937, %r562;
	ld.global.u32 	%r563, [%rd6+8];
	xor.b32  	%r936, %r936, %r563;
	ld.global.u32 	%r564, [%rd6+12];
	xor.b32  	%r935, %r935, %r564;
	ld.global.u32 	%r565, [%rd6+16];
	xor.b32  	%r934, %r934, %r565;
$L__BB0_8:
	and.b32  	%r567, %r557, 2;
	setp.eq.s32 	%p6, %r567, 0;
	@%p6 bra 	$L__BB0_10;
	ld.global.u32 	%r568, [%rd6+20];
	xor.b32  	%r938, %r938, %r568;
	ld.global.u32 	%r569, [%rd6+24];
	xor.b32  	%r937, %r937, %r569;
	ld.global.u32 	%r570, [%rd6+28];
	xor.b32  	%r936, %r936, %r570;
	ld.global.u32 	%r571, [%rd6+32];
	xor.b32  	%r935, %r935, %r571;
	ld.global.u32 	%r572, [%rd6+36];
	xor.b32  	%r934, %r934, %r572;
$L__BB0_10:
	and.b32  	%r574, %r557, 4;
	setp.eq.s32 	%p7, %r574, 0;
	@%p7 bra 	$L__BB0_12;
	ld.global.u32 	%r575, [%rd6+40];
	xor.b32  	%r938, %r938, %r575;
	ld.global.u32 	%r576, [%rd6+44];
	xor.b32  	%r937, %r937, %r576;
	ld.global.u32 	%r577, [%rd6+48];
	xor.b32  	%r936, %r936, %r577;
	ld.global.u32 	%r578, [%rd6+52];
	xor.b32  	%r935, %r935, %r578;
	ld.global.u32 	%r579, [%rd6+56];
	xor.b32  	%r934, %r934, %r579;
$L__BB0_12:
	and.b32  	%r581, %r557, 8;
	setp.eq.s32 	%p8, %r581, 0;
	@%p8 bra 	$L__BB0_14;
	ld.global.u32 	%r582, [%rd6+60];
	xor.b32  	%r938, %r938, %r582;
	ld.global.u32 	%r583, [%rd6+64];
	xor.b32  	%r937, %r937, %r583;
	ld.global.u32 	%r584, [%rd6+68];
	xor.b32  	%r936, %r936, %r584;
	ld.global.u32 	%r585, [%rd6+72];
	xor.b32  	%r935, %r935, %r585;
	ld.global.u32 	%r586, [%rd6+76];
	xor.b32  	%r934, %r934, %r586;
$L__BB0_14:
	and.b32  	%r588, %r557, 16;
	setp.eq.s32 	%p9, %r588, 0;
	@%p9 bra 	$L__BB0_16;
	ld.global.u32 	%r589, [%rd6+80];
	xor.b32  	%r938, %r938, %r589;
	ld.global.u32 	%r590, [%rd6+84];
	xor.b32  	%r937, %r937, %r590;
	ld.global.u32 	%r591, [%rd6+88];
	xor.b32  	%r936, %r936, %r591;
	ld.global.u32 	%r592, [%rd6+92];
	xor.b32  	%r935, %r935, %r592;
	ld.global.u32 	%r593, [%rd6+96];
	xor.b32  	%r934, %r934, %r593;
$L__BB0_16:
	and.b32  	%r595, %r557, 32;
	setp.eq.s32 	%p10, %r595, 0;
	@%p10 bra 	$L__BB0_18;
	ld.global.u32 	%r596, [%rd6+100];
	xor.b32  	%r938, %r938, %r596;
	ld.global.u32 	%r597, [%rd6+104];
	xor.b32  	%r937, %r937, %r597;
	ld.global.u32 	%r598, [%rd6+108];
	xor.b32  	%r936, %r936, %r598;
	ld.global.u32 	%r599, [%rd6+112];
	xor.b32  	%r935, %r935, %r599;
	ld.global.u32 	%r600, [%rd6+116];
	xor.b32  	%r934, %r934, %r600;
$L__BB0_18:
	and.b32  	%r602, %r557, 64;
	setp.eq.s32 	%p11, %r602, 0;
	@%p11 bra 	$L__BB0_20;
	ld.global.u32 	%r603, [%rd6+120];
	xor.b32  	%r938, %r938, %r603;
	ld.global.u32 	%r604, [%rd6+124];
	xor.b32  	%r937, %r937, %r604;
	ld.global.u32 	%r605, [%rd6+128];
	xor.b32  	%r936, %r936, %r605;
	ld.global.u32 	%r606, [%rd6+132];
	xor.b32  	%r935, %r935, %r606;
	ld.global.u32 	%r607, [%rd6+136];
	xor.b32  	%r934, %r934, %r607;
$L__BB0_20:
	and.b32  	%r609, %r557, 128;
	setp.eq.s32 	%p12, %r609, 0;
	@%p12 bra 	$L__BB0_22;
	ld.global.u32 	%r610, [%rd6+140];
	xor.b32  	%r938, %r938, %r610;
	ld.global.u32 	%r611, [%rd6+144];
	xor.b32  	%r937, %r937, %r611;
	ld.global.u32 	%r612, [%rd6+148];
	xor.b32  	%r936, %r936, %r612;
	ld.global.u32 	%r613, [%rd6+152];
	xor.b32  	%r935, %r935, %r613;
	ld.global.u32 	%r614, [%rd6+156];
	xor.b32  	%r934, %r934, %r614;
$L__BB0_22:
	and.b32  	%r616, %r557, 256;
	setp.eq.s32 	%p13, %r616, 0;
	@%p13 bra 	$L__BB0_24;
	ld.global.u32 	%r617, [%rd6+160];
	xor.b32  	%r938, %r938, %r617;
	ld.global.u32 	%r618, [%rd6+164];
	xor.b32  	%r937, %r937, %r618;
	ld.global.u32 	%r619, [%rd6+168];
	xor.b32  	%r936, %r936, %r619;
	ld.global.u32 	%r620, [%rd6+172];
	xor.b32  	%r935, %r935, %r620;
	ld.global.u32 	%r621, [%rd6+176];
	xor.b32  	%r934, %r934, %r621;
$L__BB0_24:
	and.b32  	%r623, %r557, 512;
	setp.eq.s32 	%p14, %r623, 0;
	@%p14 bra 	$L__BB0_26;
	ld.global.u32 	%r624, [%rd6+180];
	xor.b32  	%r938, %r938, %r624;
	ld.global.u32 	%r625, [%rd6+184];
	xor.b32  	%r937, %r937, %r625;
	ld.global.u32 	%r626, [%rd6+188];
	xor.b32  	%r936, %r936, %r626;
	ld.global.u32 	%r627, [%rd6+192];
	xor.b32  	%r935, %r935, %r627;
	ld.global.u32 	%r628, [%rd6+196];
	xor.b32  	%r934, %r934, %r628;
$L__BB0_26:
	and.b32  	%r630, %r557, 1024;
	setp.eq.s32 	%p15, %r630, 0;
	@%p15 bra 	$L__BB0_28;
	ld.global.u32 	%r631, [%rd6+200];
	xor.b32  	%r938, %r938, %r631;
	ld.global.u32 	%r632, [%rd6+204];
	xor.b32  	%r937, %r937, %r632;
	ld.global.u32 	%r633, [%rd6+208];
	xor.b32  	%r936, %r936, %r633;
	ld.global.u32 	%r634, [%rd6+212];
	xor.b32  	%r935, %r935, %r634;
	ld.global.u32 	%r635, [%rd6+216];
	xor.b32  	%r934, %r934, %r635;
$L__BB0_28:
	and.b32  	%r637, %r557, 2048;
	setp.eq.s32 	%p16, %r637, 0;
	@%p16 bra 	$L__BB0_30;
	ld.global.u32 	%r638, [%rd6+220];
	xor.b32  	%r938, %r938, %r638;
	ld.global.u32 	%r639, [%rd6+224];
	xor.b32  	%r937, %r937, %r639;
	ld.global.u32 	%r640, [%rd6+228];
	xor.b32  	%r936, %r936, %r640;
	ld.global.u32 	%r641, [%rd6+232];
	xor.b32  	%r935, %r935, %r641;
	ld.global.u32 	%r642, [%rd6+236];
	xor.b32  	%r934, %r934, %r642;
$L__BB0_30:
	and.b32  	%r644, %r557, 4096;
	setp.eq.s32 	%p17, %r644, 0;
	@%p17 bra 	$L__BB0_32;
	ld.global.u32 	%r645, [%rd6+240];
	xor.b32  	%r938, %r938, %r645;
	ld.global.u32 	%r646, [%rd6+244];
	xor.b32  	%r937, %r937, %r646;
	ld.global.u32 	%r647, [%rd6+248];
	xor.b32  	%r936, %r936, %r647;
	ld.global.u32 	%r648, [%rd6+252];
	xor.b32  	%r935, %r935, %r648;
	ld.global.u32 	%r649, [%rd6+256];
	xor.b32  	%r934, %r934, %r649;
$L__BB0_32:
	and.b32  	%r651, %r557, 8192;
	setp.eq.s32 	%p18, %r651, 0;
	@%p18 bra 	$L__BB0_34;
	ld.global.u32 	%r652, [%rd6+260];
	xor.b32  	%r938, %r938, %r652;
	ld.global.u32 	%r653, [%rd6+264];
	xor.b32  	%r937, %r937, %r653;
	ld.global.u32 	%r654, [%rd6+268];
	xor.b32  	%r936, %r936, %r654;
	ld.global.u32 	%r655, [%rd6+272];
	xor.b32  	%r935, %r935, %r655;
	ld.global.u32 	%r656, [%rd6+276];
	xor.b32  	%r934, %r934, %r656;
$L__BB0_34:
	and.b32  	%r658, %r557, 16384;
	setp.eq.s32 	%p19, %r658, 0;
	@%p19 bra 	$L__BB0_36;
	ld.global.u32 	%r659, [%rd6+280];
	xor.b32  	%r938, %r938, %r659;
	ld.global.u32 	%r660, [%rd6+284];
	xor.b32  	%r937, %r937, %r660;
	ld.global.u32 	%r661, [%rd6+288];
	xor.b32  	%r936, %r936, %r661;
	ld.global.u32 	%r662, [%rd6+292];
	xor.b32  	%r935, %r935, %r662;
	ld.global.u32 	%r663, [%rd6+296];
	xor.b32  	%r934, %r934, %r663;
$L__BB0_36:
	and.b32  	%r665, %r557, 32768;
	setp.eq.s32 	%p20, %r665, 0;
	@%p20 bra 	$L__BB0_38;
	ld.global.u32 	%r666, [%rd6+300];
	xor.b32  	%r938, %r938, %r666;
	ld.global.u32 	%r667, [%rd6+304];
	xor.b32  	%r937, %r937, %r667;
	ld.global.u32 	%r668, [%rd6+308];
	xor.b32  	%r936, %r936, %r668;
	ld.global.u32 	%r669, [%rd6+312];
	xor.b32  	%r935, %r935, %r669;
	ld.global.u32 	%r670, [%rd6+316];
	xor.b32  	%r934, %r934, %r670;
$L__BB0_38:
	add.s32 	%r933, %r933, 16;
	setp.ne.s32 	%p21, %r933, 32;
	@%p21 bra 	$L__BB0_6;
	mad.lo.s32 	%r671, %r927, -31, %r15;
	add.s32 	%r927, %r671, 1;
	setp.ne.s32 	%p22, %r927, 5;
	@%p22 bra 	$L__BB0_5;
	st.local.u32 	[%rd1+4], %r938;
	st.local.v2.u32 	[%rd1+8], {%r937, %r936};
	st.local.v2.u32 	[%rd1+16], {%r935, %r934};
	setp.eq.s64 	%p23, %rd4, 1;
	@%p23 bra 	$L__BB0_115;
	mov.b32 	%r934, 0;
	mov.u32 	%r1027, %r934;
	mov.u32 	%r1028, %r934;
	mov.u32 	%r1029, %r934;
	mov.u32 	%r938, %r934;
	mov.u32 	%r1019, %r934;
$L__BB0_42:
	mul.wide.u32 	%rd17, %r1019, 4;
	add.s64 	%rd18, %rd1, %rd17;
	ld.local.u32 	%r190, [%rd18+4];
	shl.b32 	%r191, %r1019, 5;
	mov.b32 	%r1025, 0;
$L__BB0_43:
	.pragma "nounroll";
	shr.u32 	%r674, %r190, %r1025;
	and.b32  	%r675, %r674, 1;
	setp.eq.b32 	%p24, %r675, 1;
	not.pred 	%p25, %p24;
	add.s32 	%r676, %r191, %r1025;
	mul.lo.s32 	%r677, %r676, 5;
	mul.wide.u32 	%rd19, %r677, 4;
	add.s64 	%rd7, %rd5, %rd19;
	@%p25 bra 	$L__BB0_45;
	ld.global.u32 	%r678, [%rd7];
	xor.b32  	%r938, %r938, %r678;
	ld.global.u32 	%r679, [%rd7+4];
	xor.b32  	%r1029, %r1029, %r679;
	ld.global.u32 	%r680, [%rd7+8];
	xor.b32  	%r1028, %r1028, %r680;
	ld.global.u32 	%r681, [%rd7+12];
	xor.b32  	%r1027, %r1027, %r681;
	ld.global.u32 	%r682, [%rd7+16];
	xor.b32  	%r934, %r934, %r682;
$L__BB0_45:
	and.b32  	%r684, %r674, 2;
	setp.eq.s32 	%p26, %r684, 0;
	@%p26 bra 	$L__BB0_47;
	ld.global.u32 	%r685, [%rd7+20];
	xor.b32  	%r938, %r938, %r685;
	ld.global.u32 	%r686, [%rd7+24];
	xor.b32  	%r1029, %r1029, %r686;
	ld.global.u32 	%r687, [%rd7+28];
	xor.b32  	%r1028, %r1028, %r687;
	ld.global.u32 	%r688, [%rd7+32];
	xor.b32  	%r1027, %r1027, %r688;
	ld.global.u32 	%r689, [%rd7+36];
	xor.b32  	%r934, %r934, %r689;
$L__BB0_47:
	and.b32  	%r691, %r674, 4;
	setp.eq.s32 	%p27, %r691, 0;
	@%p27 bra 	$L__BB0_49;
	ld.global.u32 	%r692, [%rd7+40];
	xor.b32  	%r938, %r938, %r692;
	ld.global.u32 	%r693, [%rd7+44];
	xor.b32  	%r1029, %r1029, %r693;
	ld.global.u32 	%r694, [%rd7+48];
	xor.b32  	%r1028, %r1028, %r694;
	ld.global.u32 	%r695, [%rd7+52];
	xor.b32  	%r1027, %r1027, %r695;
	ld.global.u32 	%r696, [%rd7+56];
	xor.b32  	%r934, %r934, %r696;
$L__BB0_49:
	and.b32  	%r698, %r674, 8;
	setp.eq.s32 	%p28, %r698, 0;
	@%p28 bra 	$L__BB0_51;
	ld.global.u32 	%r699, [%rd7+60];
	xor.b32  	%r938, %r938, %r699;
	ld.global.u32 	%r700, [%rd7+64];
	xor.b32  	%r1029, %r1029, %r700;
	ld.global.u32 	%r701, [%rd7+68];
	xor.b32  	%r1028, %r1028, %r701;
	ld.global.u32 	%r702, [%rd7+72];
	xor.b32  	%r1027, %r1027, %r702;
	ld.global.u32 	%r703, [%rd7+76];
	xor.b32  	%r934, %r934, %r703;
$L__BB0_51:
	and.b32  	%r705, %r674, 16;
	setp.eq.s32 	%p29, %r705, 0;
	@%p29 bra 	$L__BB0_53;
	ld.global.u32 	%r706, [%rd7+80];
	xor.b32  	%r938, %r938, %r706;
	ld.global.u32 	%r707, [%rd7+84];
	xor.b32  	%r1029, %r1029, %r707;
	ld.global.u32 	%r708, [%rd7+88];
	xor.b32  	%r1028, %r1028, %r708;
	ld.global.u32 	%r709, [%rd7+92];
	xor.b32  	%r1027, %r1027, %r709;
	ld.global.u32 	%r710, [%rd7+96];
	xor.b32  	%r934, %r934, %r710;
$L__BB0_53:
	and.b32  	%r712, %r674, 32;
	setp.eq.s32 	%p30, %r712, 0;
	@%p30 bra 	$L__BB0_55;
	ld.global.u32 	%r713, [%rd7+100];
	xor.b32  	%r938, %r938, %r713;
	ld.global.u32 	%r714, [%rd7+104];
	xor.b32  	%r1029, %r1029, %r714;
	ld.global.u32 	%r715, [%rd7+108];
	xor.b32  	%r1028, %r1028, %r715;
	ld.global.u32 	%r716, [%rd7+112];
	xor.b32  	%r1027, %r1027, %r716;
	ld.global.u32 	%r717, [%rd7+116];
	xor.b32  	%r934, %r934, %r717;
$L__BB0_55:
	and.b32  	%r719, %r674, 64;
	setp.eq.s32 	%p31, %r719, 0;
	@%p31 bra 	$L__BB0_57;
	ld.global.u32 	%r720, [%rd7+120];
	xor.b32  	%r938, %r938, %r720;
	ld.global.u32 	%r721, [%rd7+124];
	xor.b32  	%r1029, %r1029, %r721;
	ld.global.u32 	%r722, [%rd7+128];
	xor.b32  	%r1028, %r1028, %r722;
	ld.global.u32 	%r723, [%rd7+132];
	xor.b32  	%r1027, %r1027, %r723;
	ld.global.u32 	%r724, [%rd7+136];
	xor.b32  	%r934, %r934, %r724;
$L__BB0_57:
	and.b32  	%r726, %r674, 128;
	setp.eq.s32 	%p32, %r726, 0;
	@%p32 bra 	$L__BB0_59;
	ld.global.u32 	%r727, [%rd7+140];
	xor.b32  	%r938, %r938, %r727;
	ld.global.u32 	%r728, [%rd7+144];
	xor.b32  	%r1029, %r1029, %r728;
	ld.global.u32 	%r729, [%rd7+148];
	xor.b32  	%r1028, %r1028, %r729;
	ld.global.u32 	%r730, [%rd7+152];
	xor.b32  	%r1027, %r1027, %r730;
	ld.global.u32 	%r731, [%rd7+156];
	xor.b32  	%r934, %r934, %r731;
$L__BB0_59:
	and.b32  	%r733, %r674, 256;
	setp.eq.s32 	%p33, %r733, 0;
	@%p33 bra 	$L__BB0_61;
	ld.global.u32 	%r734, [%rd7+160];
	xor.b32  	%r938, %r938, %r734;
	ld.global.u32 	%r735, [%rd7+164];
	xor.b32  	%r1029, %r1029, %r735;
	ld.global.u32 	%r736, [%rd7+168];
	xor.b32  	%r1028, %r1028, %r736;
	ld.global.u32 	%r737, [%rd7+172];
	xor.b32  	%r1027, %r1027, %r737;
	ld.global.u32 	%r738, [%rd7+176];
	xor.b32  	%r934, %r934, %r738;
$L__BB0_61:
	and.b32  	%r740, %r674, 512;
	setp.eq.s32 	%p34, %r740, 0;
	@%p34 bra 	$L__BB0_63;
	ld.global.u32 	%r741, [%rd7+180];
	xor.b32  	%r938, %r938, %r741;
	ld.global.u32 	%r742, [%rd7+184];
	xor.b32  	%r1029, %r1029, %r742;
	ld.global.u32 	%r743, [%rd7+188];
	xor.b32  	%r1028, %r1028, %r743;
	ld.global.u32 	%r744, [%rd7+192];
	xor.b32  	%r1027, %r1027, %r744;
	ld.global.u32 	%r745, [%rd7+196];
	xor.b32  	%r934, %r934, %r745;
$L__BB0_63:
	and.b32  	%r747, %r674, 1024;
	setp.eq.s32 	%p35, %r747, 0;
	@%p35 bra 	$L__BB0_65;
	ld.global.u32 	%r748, [%rd7+200];
	xor.b32  	%r938, %r938, %r748;
	ld.global.u32 	%r749, [%rd7+204];
	xor.b32  	%r1029, %r1029, %r749;
	ld.global.u32 	%r750, [%rd7+208];
	xor.b32  	%r1028, %r1028, %r750;
	ld.global.u32 	%r751, [%rd7+212];
	xor.b32  	%r1027, %r1027, %r751;
	ld.global.u32 	%r752, [%rd7+216];
	xor.b32  	%r934, %r934, %r752;
$L__BB0_65:
	and.b32  	%r754, %r674, 2048;
	setp.eq.s32 	%p36, %r754, 0;
	@%p36 bra 	$L__BB0_67;
	ld.global.u32 	%r755, [%rd7+220];
	xor.b32  	%r938, %r938, %r755;
	ld.global.u32 	%r756, [%rd7+224];
	xor.b32  	%r1029, %r1029, %r756;
	ld.global.u32 	%r757, [%rd7+228];
	xor.b32  	%r1028, %r1028, %r757;
	ld.global.u32 	%r758, [%rd7+232];
	xor.b32  	%r1027, %r1027, %r758;
	ld.global.u32 	%r759, [%rd7+236];
	xor.b32  	%r934, %r934, %r759;
$L__BB0_67:
	and.b32  	%r761, %r674, 4096;
	setp.eq.s32 	%p37, %r761, 0;
	@%p37 bra 	$L__BB0_69;
	ld.global.u32 	%r762, [%rd7+240];
	xor.b32  	%r938, %r938, %r762;
	ld.global.u32 	%r763, [%rd7+244];
	xor.b32  	%r1029, %r1029, %r763;
	ld.global.u32 	%r764, [%rd7+248];
	xor.b32  	%r1028, %r1028, %r764;
	ld.global.u32 	%r765, [%rd7+252];
	xor.b32  	%r1027, %r1027, %r765;
	ld.global.u32 	%r766, [%rd7+256];
	xor.b32  	%r934, %r934, %r766;
$L__BB0_69:
	and.b32  	%r768, %r674, 8192;
	setp.eq.s32 	%p38, %r768, 0;
	@%p38 bra 	$L__BB0_71;
	ld.global.u32 	%r769, [%rd7+260];
	xor.b32  	%r938, %r938, %r769;
	ld.global.u32 	%r770, [%rd7+264];
	xor.b32  	%r1029, %r1029, %r770;
	ld.global.u32 	%r771, [%rd7+268];
	xor.b32  	%r1028, %r1028, %r771;
	ld.global.u32 	%r772, [%rd7+272];
	xor.b32  	%r1027, %r1027, %r772;
	ld.global.u32 	%r773, [%rd7+276];
	xor.b32  	%r934, %r934, %r773;
$L__BB0_71:
	and.b32  	%r775, %r674, 16384;
	setp.eq.s32 	%p39, %r775, 0;
	@%p39 bra 	$L__BB0_73;
	ld.global.u32 	%r776, [%rd7+280];
	xor.b32  	%r938, %r938, %r776;
	ld.global.u32 	%r777, [%rd7+284];
	xor.b32  	%r1029, %r1029, %r777;
	ld.global.u32 	%r778, [%rd7+288];
	xor.b32  	%r1028, %r1028, %r778;
	ld.global.u32 	%r779, [%rd7+292];
	xor.b32  	%r1027, %r1027, %r779;
	ld.global.u32 	%r780, [%rd7+296];
	xor.b32  	%r934, %r934, %r780;
$L__BB0_73:
	and.b32  	%r782, %r674, 32768;
	setp.eq.s32 	%p40, %r782, 0;
	@%p40 bra 	$L__BB0_75;
	ld.global.u32 	%r783, [%rd7+300];
	xor.b32  	%r938, %r938, %r783;
	ld.global.u32 	%r784, [%rd7+304];
	xor.b32  	%r1029, %r1029, %r784;
	ld.global.u32 	%r785, [%rd7+308];
	xor.b32  	%r1028, %r1028, %r785;
	ld.global.u32 	%r786, [%rd7+312];
	xor.b32  	%r1027, %r1027, %r786;
	ld.global.u32 	%r787, [%rd7+316];
	xor.b32  	%r934, %r934, %r787;
$L__BB0_75:
	add.s32 	%r1025, %r1025, 16;
	setp.ne.s32 	%p41, %r1025, 32;
	@%p41 bra 	$L__BB0_43;
	mad.lo.s32 	%r788, %r1019, -31, %r191;
	add.s32 	%r1019, %r788, 1;
	setp.ne.s32 	%p42, %r1019, 5;
	@%p42 bra 	$L__BB0_42;
	st.local.u32 	[%rd1+4], %r938;
	st.local.v2.u32 	[%rd1+8], {%r1029, %r1028};
	st.local.v2.u32 	[%rd1+16], {%r1027, %r934};
	setp.ne.s64 	%p43, %rd4, 3;
	@%p43 bra 	$L__BB0_115;
	mov.b32 	%r934, 0;
	mov.u32 	%r1119, %r934;
	mov.u32 	%r1120, %r934;
	mov.u32 	%r1121, %r934;
	mov.u32 	%r938, %r934;
	mov.u32 	%r1111, %r934;
$L__BB0_79:
	mul.wide.u32 	%rd20, %r1111, 4;
	add.s64 	%rd21, %rd1, %rd20;
	ld.local.u32 	%r366, [%rd21+4];
	shl.b32 	%r367, %r1111, 5;
	mov.b32 	%r1117, 0;
$L__BB0_80:
	.pragma "nounroll";
	shr.u32 	%r791, %r366, %r1117;
	and.b32  	%r792, %r791, 1;
	setp.eq.b32 	%p44, %r792, 1;
	not.pred 	%p45, %p44;
	add.s32 	%r793, %r367, %r1117;
	mul.lo.s32 	%r794, %r793, 5;
	mul.wide.u32 	%rd22, %r794, 4;
	add.s64 	%rd8, %rd5, %rd22;
	@%p45 bra 	$L__BB0_82;
	ld.global.u32 	%r795, [%rd8];
	xor.b32  	%r938, %r938, %r795;
	ld.global.u32 	%r796, [%rd8+4];
	xor.b32  	%r1121, %r1121, %r796;
	ld.global.u32 	%r797, [%rd8+8];
	xor.b32  	%r1120, %r1120, %r797;
	ld.global.u32 	%r798, [%rd8+12];
	xor.b32  	%r1119, %r1119, %r798;
	ld.global.u32 	%r799, [%rd8+16];
	xor.b32  	%r934, %r934, %r799;
$L__BB0_82:
	and.b32  	%r801, %r791, 2;
	setp.eq.s32 	%p46, %r801, 0;
	@%p46 bra 	$L__BB0_84;
	ld.global.u32 	%r802, [%rd8+20];
	xor.b32  	%r938, %r938, %r802;
	ld.global.u32 	%r803, [%rd8+24];
	xor.b32  	%r1121, %r1121, %r803;
	ld.global.u32 	%r804, [%rd8+28];
	xor.b32  	%r1120, %r1120, %r804;
	ld.global.u32 	%r805, [%rd8+32];
	xor.b32  	%r1119, %r1119, %r805;
	ld.global.u32 	%r806, [%rd8+36];
	xor.b32  	%r934, %r934, %r806;
$L__BB0_84:
	and.b32  	%r808, %r791, 4;
	setp.eq.s32 	%p47, %r808, 0;
	@%p47 bra 	$L__BB0_86;
	ld.global.u32 	%r809, [%rd8+40];
	xor.b32  	%r938, %r938, %r809;
	ld.global.u32 	%r810, [%rd8+44];
	xor.b32  	%r1121, %r1121, %r810;
	ld.global.u32 	%r811, [%rd8+48];
	xor.b32  	%r1120, %r1120, %r811;
	ld.global.u32 	%r812, [%rd8+52];
	xor.b32  	%r1119, %r1119, %r812;
	ld.global.u32 	%r813, [%rd8+56];
	xor.b32  	%r934, %r934, %r813;
$L__BB0_86:
	and.b32  	%r815, %r791, 8;
	setp.eq.s32 	%p48, %r815, 0;
	@%p48 bra 	$L__BB0_88;
	ld.global.u32 	%r816, [%rd8+60];
	xor.b32  	%r938, %r938, %r816;
	ld.global.u32 	%r817, [%rd8+64];
	xor.b32  	%r1121, %r1121, %r817;
	ld.global.u32 	%r818, [%rd8+68];
	xor.b32  	%r1120, %r1120, %r818;
	ld.global.u32 	%r819, [%rd8+72];
	xor.b32  	%r1119, %r1119, %r819;
	ld.global.u32 	%r820, [%rd8+76];
	xor.b32  	%r934, %r934, %r820;
$L__BB0_88:
	and.b32  	%r822, %r791, 16;
	setp.eq.s32 	%p49, %r822, 0;
	@%p49 bra 	$L__BB0_90;
	ld.global.u32 	%r823, [%rd8+80];
	xor.b32  	%r938, %r938, %r823;
	ld.global.u32 	%r824, [%rd8+84];
	xor.b32  	%r1121, %r1121, %r824;
	ld.global.u32 	%r825, [%rd8+88];
	xor.b32  	%r1120, %r1120, %r825;
	ld.global.u32 	%r826, [%rd8+92];
	xor.b32  	%r1119, %r1119, %r826;
	ld.global.u32 	%r827, [%rd8+96];
	xor.b32  	%r934, %r934, %r827;
$L__BB0_90:
	and.b32  	%r829, %r791, 32;
	setp.eq.s32 	%p50, %r829, 0;
	@%p50 bra 	$L__BB0_92;
	ld.global.u32 	%r830, [%rd8+100];
	xor.b32  	%r938, %r938, %r830;
	ld.global.u32 	%r831, [%rd8+104];
	xor.b32  	%r1121, %r1121, %r831;
	ld.global.u32 	%r832, [%rd8+108];
	xor.b32  	%r1120, %r1120, %r832;
	ld.global.u32 	%r833, [%rd8+112];
	xor.b32  	%r1119, %r1119, %r833;
	ld.global.u32 	%r834, [%rd8+116];
	xor.b32  	%r934, %r934, %r834;
$L__BB0_92:
	and.b32  	%r836, %r791, 64;
	setp.eq.s32 	%p51, %r836, 0;
	@%p51 bra 	$L__BB0_94;
	ld.global.u32 	%r837, [%rd8+120];
	xor.b32  	%r938, %r938, %r837;
	ld.global.u32 	%r838, [%rd8+124];
	xor.b32  	%r1121, %r1121, %r838;
	ld.global.u32 	%r839, [%rd8+128];
	xor.b32  	%r1120, %r1120, %r839;
	ld.global.u32 	%r840, [%rd8+132];
	xor.b32  	%r1119, %r1119, %r840;
	ld.global.u32 	%r841, [%rd8+136];
	xor.b32  	%r934, %r934, %r841;
$L__BB0_94:
	and.b32  	%r843, %r791, 128;
	setp.eq.s32 	%p52, %r843, 0;
	@%p52 bra 	$L__BB0_96;
	ld.global.u32 	%r844, [%rd8+140];
	xor.b32  	%r938, %r938, %r844;
	ld.global.u32 	%r845, [%rd8+144];
	xor.b32  	%r1121, %r1121, %r845;
	ld.global.u32 	%r846, [%rd8+148];
	xor.b32  	%r1120, %r1120, %r846;
	ld.global.u32 	%r847, [%rd8+152];
	xor.b32  	%r1119, %r1119, %r847;
	ld.global.u32 	%r848, [%rd8+156];
	xor.b32  	%r934, %r934, %r848;
$L__BB0_96:
	and.b32  	%r850, %r791, 256;
	setp.eq.s32 	%p53, %r850, 0;
	@%p53 bra 	$L__BB0_98;
	ld.global.u32 	%r851, [%rd8+160];
	xor.b32  	%r938, %r938, %r851;
	ld.global.u32 	%r852, [%rd8+164];
	xor.b32  	%r1121, %r1121, %r852;
	ld.global.u32 	%r853, [%rd8+168];
	xor.b32  	%r1120, %r1120, %r853;
	ld.global.u32 	%r854, [%rd8+172];
	xor.b32  	%r1119, %r1119, %r854;
	ld.global.u32 	%r855, [%rd8+176];
	xor.b32  	%r934, %r934, %r855;
$L__BB0_98:
	and.b32  	%r857, %r791, 512;
	setp.eq.s32 	%p54, %r857, 0;
	@%p54 bra 	$L__BB0_100;
	ld.global.u32 	%r858, [%rd8+180];
	xor.b32  	%r938, %r938, %r858;
	ld.global.u32 	%r859, [%rd8+184];
	xor.b32  	%r1121, %r1121, %r859;
	ld.global.u32 	%r860, [%rd8+188];
	xor.b32  	%r1120, %r1120, %r860;
	ld.global.u32 	%r861, [%rd8+192];
	xor.b32  	%r1119, %r1119, %r861;
	ld.global.u32 	%r862, [%rd8+196];
	xor.b32  	%r934, %r934, %r862;
$L__BB0_100:
	and.b32  	%r864, %r791, 1024;
	setp.eq.s32 	%p55, %r864, 0;
	@%p55 bra 	$L__BB0_102;
	ld.global.u32 	%r865, [%rd8+200];
	xor.b32  	%r938, %r938, %r865;
	ld.global.u32 	%r866, [%rd8+204];
	xor.b32  	%r1121, %r1121, %r866;
	ld.global.u32 	%r867, [%rd8+208];
	xor.b32  	%r1120, %r1120, %r867;
	ld.global.u32 	%r868, [%rd8+212];
	xor.b32  	%r1119, %r1119, %r868;
	ld.global.u32 	%r869, [%rd8+216];
	xor.b32  	%r934, %r934, %r869;
$L__BB0_102:
	and.b32  	%r871, %r791, 2048;
	setp.eq.s32 	%p56, %r871, 0;
	@%p56 bra 	$L__BB0_104;
	ld.global.u32 	%r872, [%rd8+220];
	xor.b32  	%r938, %r938, %r872;
	ld.global.u32 	%r873, [%rd8+224];
	xor.b32  	%r1121, %r1121, %r873;
	ld.global.u32 	%r874, [%rd8+228];
	xor.b32  	%r1120, %r1120, %r874;
	ld.global.u32 	%r875, [%rd8+232];
	xor.b32  	%r1119, %r1119, %r875;
	ld.global.u32 	%r876, [%rd8+236];
	xor.b32  	%r934, %r934, %r876;
$L__BB0_104:
	and.b32  	%r878, %r791, 4096;
	setp.eq.s32 	%p57, %r878, 0;
	@%p57 bra 	$L__BB0_106;
	ld.global.u32 	%r879, [%rd8+240];
	xor.b32  	%r938, %r938, %r879;
	ld.global.u32 	%r880, [%rd8+244];
	xor.b32  	%r1121, %r1121, %r880;
	ld.global.u32 	%r881, [%rd8+248];
	xor.b32  	%r1120, %r1120, %r881;
	ld.global.u32 	%r882, [%rd8+252];
	xor.b32  	%r1119, %r1119, %r882;
	ld.global.u32 	%r883, [%rd8+256];
	xor.b32  	%r934, %r934, %r883;
$L__BB0_106:
	and.b32  	%r885, %r791, 8192;
	setp.eq.s32 	%p58, %r885, 0;
	@%p58 bra 	$L__BB0_108;
	ld.global.u32 	%r886, [%rd8+260];
	xor.b32  	%r938, %r938, %r886;
	ld.global.u32 	%r887, [%rd8+264];
	xor.b32  	%r1121, %r1121, %r887;
	ld.global.u32 	%r888, [%rd8+268];
	xor.b32  	%r1120, %r1120, %r888;
	ld.global.u32 	%r889, [%rd8+272];
	xor.b32  	%r1119, %r1119, %r889;
	ld.global.u32 	%r890, [%rd8+276];
	xor.b32  	%r934, %r934, %r890;
$L__BB0_108:
	and.b32  	%r892, %r791, 16384;
	setp.eq.s32 	%p59, %r892, 0;
	@%p59 bra 	$L__BB0_110;
	ld.global.u32 	%r893, [%rd8+280];
	xor.b32  	%r938, %r938, %r893;
	ld.global.u32 	%r894, [%rd8+284];
	xor.b32  	%r1121, %r1121, %r894;
	ld.global.u32 	%r895, [%rd8+288];
	xor.b32  	%r1120, %r1120, %r895;
	ld.global.u32 	%r896, [%rd8+292];
	xor.b32  	%r1119, %r1119, %r896;
	ld.global.u32 	%r897, [%rd8+296];
	xor.b32  	%r934, %r934, %r897;
$L__BB0_110:
	and.b32  	%r899, %r791, 32768;
	setp.eq.s32 	%p60, %r899, 0;
	@%p60 bra 	$L__BB0_112;
	ld.global.u32 	%r900, [%rd8+300];
	xor.b32  	%r938, %r938, %r900;
	ld.global.u32 	%r901, [%rd8+304];
	xor.b32  	%r1121, %r1121, %r901;
	ld.global.u32 	%r902, [%rd8+308];
	xor.b32  	%r1120, %r1120, %r902;
	ld.global.u32 	%r903, [%rd8+312];
	xor.b32  	%r1119, %r1119, %r903;
	ld.global.u32 	%r904, [%rd8+316];
	xor.b32  	%r934, %r934, %r904;
$L__BB0_112:
	add.s32 	%r1117, %r1117, 16;
	setp.ne.s32 	%p61, %r1117, 32;
	@%p61 bra 	$L__BB0_80;
	mad.lo.s32 	%r905, %r1111, -31, %r367;
	add.s32 	%r1111, %r905, 1;
	setp.ne.s32 	%p62, %r1111, 5;
	@%p62 bra 	$L__BB0_79;
	st.local.u32 	[%rd1+4], %r938;
	st.local.v2.u32 	[%rd1+8], {%r1121, %r1120};
	st.local.v2.u32 	[%rd1+16], {%r1119, %r934};
$L__BB0_115:
	shr.u64 	%rd26, %rd3, 2;
	add.s32 	%r921, %r921, 1;
	setp.gt.u64 	%p63, %rd3, 3;
	@%p63 bra 	$L__BB0_3;
$L__BB0_116:
	shr.u32 	%r906, %r938, 2;
	xor.b32  	%r907, %r906, %r938;
	shl.b32 	%r908, %r934, 4;
	shl.b32 	%r909, %r907, 1;
	xor.b32  	%r910, %r909, %r908;
	xor.b32  	%r911, %r910, %r907;
	xor.b32  	%r912, %r911, %r934;
	add.s32 	%r913, %r2, %r912;
	add.s32 	%r914, %r913, 362437;
	mul.hi.u32 	%r915, %r914, 274877907;
	shr.u32 	%r916, %r915, 5;
	mul.lo.s32 	%r917, %r916, 500;
	sub.s32 	%r918, %r914, %r917;
	shl.b64 	%rd23, %rd2, 2;
	mov.u64 	%rd24, dev_randNums;
	add.s64 	%rd25, %rd24, %rd23;
	st.global.u32 	[%rd25], %r918;
$L__BB0_117:
	ret;

}
	// .globl	_Z11evenOddSortv
.visible .entry _Z11evenOddSortv()
{
	.reg .pred 	%p<16>;
	.reg .b32 	%r<23>;
	.reg .b64 	%rd<4>;

	mov.u32 	%r1, %tid.x;
	shl.b32 	%r22, %r1, 1;
	mul.wide.u32 	%rd2, %r22, 4;
	mov.u64 	%rd3, dev_randNums;
	add.s64 	%rd1, %rd3, %rd2;
	ld.global.u32 	%r2, [%rd1];
	ld.global.u32 	%r3, [%rd1+4];
	setp.le.s32 	%p1, %r2, %r3;
	@%p1 bra 	$L__BB1_2;
	st.global.u32 	[%rd1], %r3;
	st.global.u32 	[%rd1+4], %r2;
$L__BB1_2:
	setp.eq.s32 	%p2, %r1, 4;
	bar.sync 	0;
	@%p2 bra 	$L__BB1_5;
	ld.global.u32 	%r4, [%rd1+4];
	ld.global.u32 	%r5, [%rd1+8];
	setp.le.s32 	%p3, %r4, %r5;
	@%p3 bra 	$L__BB1_5;
	st.global.u32 	[%rd1+4], %r5;
	st.global.u32 	[%rd1+8], %r4;
$L__BB1_5:
	bar.sync 	0;
	ld.global.u32 	%r6, [%rd1];
	ld.global.u32 	%r7, [%rd1+4];
	setp.le.s32 	%p4, %r6, %r7;
	@%p4 bra 	$L__BB1_7;
	st.global.u32 	[%rd1], %r7;
	st.global.u32 	[%rd1+4], %r6;
$L__BB1_7:
	setp.eq.s32 	%p5, %r1, 4;
	bar.sync 	0;
	@%p5 bra 	$L__BB1_10;
	ld.global.u32 	%r8, [%rd1+4];
	ld.global.u32 	%r9, [%rd1+8];
	setp.le.s32 	%p6, %r8, %r9;
	@%p6 bra 	$L__BB1_10;
	st.global.u32 	[%rd1+4], %r9;
	st.global.u32 	[%rd1+8], %r8;
$L__BB1_10:
	bar.sync 	0;
	ld.global.u32 	%r10, [%rd1];
	ld.global.u32 	%r11, [%rd1+4];
	setp.le.s32 	%p7, %r10, %r11;
	@%p7 bra 	$L__BB1_12;
	st.global.u32 	[%rd1], %r11;
	st.global.u32 	[%rd1+4], %r10;
$L__BB1_12:
	setp.eq.s32 	%p8, %r1, 4;
	bar.sync 	0;
	@%p8 bra 	$L__BB1_15;
	ld.global.u32 	%r12, [%rd1+4];
	ld.global.u32 	%r13, [%rd1+8];
	setp.le.s32 	%p9, %r12, %r13;
	@%p9 bra 	$L__BB1_15;
	st.global.u32 	[%rd1+4], %r13;
	st.global.u32 	[%rd1+8], %r12;
$L__BB1_15:
	bar.sync 	0;
	ld.global.u32 	%r14, [%rd1];
	ld.global.u32 	%r15, [%rd1+4];
	setp.le.s32 	%p10, %r14, %r15;
	@%p10 bra 	$L__BB1_17;
	st.global.u32 	[%rd1], %r15;
	st.global.u32 	[%rd1+4], %r14;
$L__BB1_17:
	setp.eq.s32 	%p11, %r1, 4;
	bar.sync 	0;
	@%p11 bra 	$L__BB1_20;
	ld.global.u32 	%r16, [%rd1+4];
	ld.global.u32 	%r17, [%rd1+8];
	setp.le.s32 	%p12, %r16, %r17;
	@%p12 bra 	$L__BB1_20;
	st.global.u32 	[%rd1+4], %r17;
	st.global.u32 	[%rd1+8], %r16;
$L__BB1_20:
	bar.sync 	0;
	ld.global.u32 	%r18, [%rd1];
	ld.global.u32 	%r19, [%rd1+4];
	setp.le.s32 	%p13, %r18, %r19;
	@%p13 bra 	$L__BB1_22;
	st.global.u32 	[%rd1], %r19;
	st.global.u32 	[%rd1+4], %r18;
$L__BB1_22:
	setp.eq.s32 	%p14, %r1, 4;
	bar.sync 	0;
	@%p14 bra 	$L__BB1_25;
	ld.global.u32 	%r20, [%rd1+4];
	ld.global.u32 	%r21, [%rd1+8];
	setp.le.s32 	%p15, %r20, %r21;
	@%p15 bra 	$L__BB1_25;
	st.global.u32 	[%rd1+4], %r21;
	st.global.u32 	[%rd1+8], %r20;
$L__BB1_25:
	bar.sync 	0;
	ret;

}


// ===== COMPILED SASS (sm_100) =====

	.target	sm_100

	.elftype	@"ET_EXEC"


//--------------------- .note.nv.tkinfo           --------------------------
	.section	.note.nv.tkinfo,"",@"SHT_NOTE"
	.sectionflags	@"SHF_NOTE_NV_TKINFO"
	.tkinfo
        /*0018*/ 	.word	0x00000002
        /*0030*/ 	.string	""
        /*0030*/ 	.string	"ptxas"
        /*0030*/ 	.string	"Cuda compilation tools, release 13.0, V13.0.88"
        /*0030*/ 	.string	"Build cuda_13.0.r13.0/compiler.36424714_0"
        /*0030*/ 	.string	"-arch sm_100 -m 64 "



//--------------------- .note.nv.cuinfo           --------------------------
	.section	.note.nv.cuinfo,"",@"SHT_NOTE"
	.sectionflags	@"SHF_NOTE_NV_CUINFO"
        /*0018*/ 	.short	0x0002
        /*001a*/ 	.short	0x0064
        /*001c*/ 	.short	0x0082
	.zero		2


//--------------------- .nv.info                  --------------------------
	.section	.nv.info,"",@"SHT_CUDA_INFO"
	.align	4


	//----- nvinfo : EIATTR_REGCOUNT
	.align		4
        /*0000*/ 	.byte	0x04, 0x2f
        /*0002*/ 	.short	(.L_11 - .L_10)
	.align		4
.L_10:
        /*0004*/ 	.word	index@(_Z21generateRandomNumbersm)
        /*0008*/ 	.word	0x0000001f


	//----- nvinfo : EIATTR_FRAME_SIZE
	.align		4
.L_11:
        /*000c*/ 	.byte	0x04, 0x11
        /*000e*/ 	.short	(.L_13 - .L_12)
	.align		4
.L_12:
        /*0010*/ 	.word	index@(_Z21generateRandomNumbersm)
        /*0014*/ 	.word	0x00000030


	//----- nvinfo : EIATTR_REGCOUNT
	.align		4
.L_13:
        /*0018*/ 	.byte	0x04, 0x2f
        /*001a*/ 	.short	(.L_15 - .L_14)
	.align		4
.L_14:
        /*001c*/ 	.word	index@(_Z11evenOddSortv)
        /*0020*/ 	.word	0x00000008


	//----- nvinfo : EIATTR_FRAME_SIZE
	.align		4
.L_15:
        /*0024*/ 	.byte	0x04, 0x11
        /*0026*/ 	.short	(.L_17 - .L_16)
	.align		4
.L_16:
        /*0028*/ 	.word	index@(_Z11evenOddSortv)
        /*002c*/ 	.word	0x00000000


	//----- nvinfo : EIATTR_MIN_STACK_SIZE
	.align		4
.L_17:
        /*0030*/ 	.byte	0x04, 0x12
        /*0032*/ 	.short	(.L_19 - .L_18)
	.align		4
.L_18:
        /*0034*/ 	.word	index@(_Z11evenOddSortv)
        /*0038*/ 	.word	0x00000000


	//----- nvinfo : EIATTR_MIN_STACK_SIZE
	.align		4
.L_19:
        /*003c*/ 	.byte	0x04, 0x12
        /*003e*/ 	.short	(.L_21 - .L_20)
	.align		4
.L_20:
        /*0040*/ 	.word	index@(_Z21generateRandomNumbersm)
        /*0044*/ 	.word	0x00000030
.L_21:


//--------------------- .nv.compat                --------------------------
	.section	.nv.compat,"",@"SHT_CUDA_COMPAT_INFO"
	.align	4
        /*0000*/ 	.byte	0x02, 0x09, 0x00, 0x00, 0x02, 0x02, 0x01, 0x00, 0x02, 0x05, 0x05, 0x00, 0x03, 0x07, 0x01, 0x01
        /*0010*/ 	.byte	0x02, 0x03, 0x00, 0x00, 0x02, 0x06, 0x01, 0x00, 0x04, 0x0b, 0x08, 0x00, 0x09, 0x00, 0x00, 0x00
        /*0020*/ 	.byte	0x00, 0x00, 0x00, 0x00


//--------------------- .nv.info._Z11evenOddSortv --------------------------
	.section	.nv.info._Z11evenOddSortv,"",@"SHT_CUDA_INFO"
	.sectionflags	@""
	.align	4


	//----- nvinfo : EIATTR_CUDA_API_VERSION
	.align		4
        /*0000*/ 	.byte	0x04, 0x37
        /*0002*/ 	.short	(.L_23 - .L_22)
.L_22:
        /*0004*/ 	.word	0x00000082


	//----- nvinfo : EIATTR_SPARSE_MMA_MASK
	.align		4
.L_23:
        /*0008*/ 	.byte	0x03, 0x50
        /*000a*/ 	.short	0x0000


	//----- nvinfo : EIATTR_MAXREG_COUNT
	.align		4
        /*000c*/ 	.byte	0x03, 0x1b
        /*000e*/ 	.short	0x00ff


	//----- nvinfo : EIATTR_NUM_BARRIERS
	.align		4
        /*0010*/ 	.byte	0x02, 0x4c
        /*0012*/ 	.byte	0x01
	.zero		1


	//----- nvinfo : EIATTR_MERCURY_ISA_VERSION
	.align		4
        /*0014*/ 	.byte	0x03, 0x5f
        /*0016*/ 	.short	0x0101


	//----- nvinfo : EIATTR_VRC_CTA_INIT_COUNT
	.align		4
        /*0018*/ 	.byte	0x02, 0x4a
	.zero		1
	.zero		1


	//----- nvinfo : EIATTR_EXIT_INSTR_OFFSETS
	.align		4
        /*001c*/ 	.byte	0x04, 0x1c
        /*001e*/ 	.short	(.L_25 - .L_24)


	//   ....[0]....
.L_24:
        /*0020*/ 	.word	0x00000520


	//----- nvinfo : EIATTR_CRS_STACK_SIZE
	.align		4
.L_25:
        /*0024*/ 	.byte	0x04, 0x1e
        /*0026*/ 	.short	(.L_27 - .L_26)
.L_26:
        /*0028*/ 	.word	0x00000000


	//----- nvinfo : EIATTR_SW_WAR
	.align		4
.L_27:
        /*002c*/ 	.byte	0x04, 0x36
        /*002e*/ 	.short	(.L_29 - .L_28)
.L_28:
        /*0030*/ 	.word	0x00000008
.L_29:


//--------------------- .nv.info._Z21generateRandomNumbersm --------------------------
	.section	.nv.info._Z21generateRandomNumbersm,"",@"SHT_CUDA_INFO"
	.sectionflags	@""
	.align	4


	//----- nvinfo : EIATTR_CUDA_API_VERSION
	.align		4
        /*0000*/ 	.byte	0x04, 0x37
        /*0002*/ 	.short	(.L_31 - .L_30)
.L_30:
        /*0004*/ 	.word	0x00000082


	//----- nvinfo : EIATTR_KPARAM_INFO
	.align		4
.L_31:
        /*0008*/ 	.byte	0x04, 0x17
        /*000a*/ 	.short	(.L_33 - .L_32)
.L_32:
        /*000c*/ 	.word	0x00000000
        /*0010*/ 	.short	0x0000
        /*0012*/ 	.short	0x0000
        /*0014*/ 	.byte	0x00, 0xf0, 0x21, 0x00


	//----- nvinfo : EIATTR_SPARSE_MMA_MASK
	.align		4
.L_33:
        /*0018*/ 	.byte	0x03, 0x50
        /*001a*/ 	.short	0x0000


	//----- nvinfo : EIATTR_MAXREG_COUNT
	.align		4
        /*001c*/ 	.byte	0x03, 0x1b
        /*001e*/ 	.short	0x00ff


	//----- nvinfo : EIATTR_MERCURY_ISA_VERSION
	.align		4
        /*0020*/ 	.byte	0x03, 0x5f
        /*0022*/ 	.short	0x0101


	//----- nvinfo : EIATTR_VRC_CTA_INIT_COUNT
	.align		4
        /*0024*/ 	.byte	0x02, 0x4a
	.zero		1
	.zero		1


	//----- nvinfo : EIATTR_EXIT_INSTR_OFFSETS
	.align		4
        /*0028*/ 	.byte	0x04, 0x1c
        /*002a*/ 	.short	(.L_35 - .L_34)


	//   ....[0]....
.L_34:
        /*002c*/ 	.word	0x00000070


	//   ....[1]....
        /*0030*/ 	.word	0x000027f0


	//----- nvinfo : EIATTR_CRS_STACK_SIZE
	.align		4
.L_35:
        /*0034*/ 	.byte	0x04, 0x1e
        /*0036*/ 	.short	(.L_37 - .L_36)
.L_36:
        /*0038*/ 	.word	0x00000000


	//----- nvinfo : EIATTR_CBANK_PARAM_SIZE
	.align		4
.L_37:
        /*003c*/ 	.byte	0x03, 0x19
        /*003e*/ 	.short	0x0008


	//----- nvinfo : EIATTR_PARAM_CBANK
	.align		4
        /*0040*/ 	.byte	0x04, 0x0a
        /*0042*/ 	.short	(.L_39 - .L_38)
	.align		4
.L_38:
        /*0044*/ 	.word	index@(.nv.constant0._Z21generateRandomNumbersm)
        /*0048*/ 	.short	0x0380
        /*004a*/ 	.short	0x0008


	//----- nvinfo : EIATTR_SW_WAR
	.align		4
.L_39:
        /*004c*/ 	.byte	0x04, 0x36
        /*004e*/ 	.short	(.L_41 - .L_40)
.L_40:
        /*0050*/ 	.word	0x00000008
.L_41:


//--------------------- .nv.callgraph             --------------------------
	.section	.nv.callgraph,"",@"SHT_CUDA_CALLGRAPH"
	.align	4
	.sectionentsize	8
	.align		4
        /*0000*/ 	.word	0x00000000
	.align		4
        /*0004*/ 	.word	0xffffffff
	.align		4
        /*0008*/ 	.word	0x00000000
	.align		4
        /*000c*/ 	.word	0xfffffffe
	.align		4
        /*0010*/ 	.word	0x00000000
	.align		4
        /*0014*/ 	.word	0xfffffffd
	.align		4
        /*0018*/ 	.word	0x00000000
	.align		4
        /*001c*/ 	.word	0xfffffffc


//--------------------- .nv.constant4             --------------------------
	.section	.nv.constant4,"a",@progbits
	.align	8
	.align		8
.nv.constant4:
        /*0000*/ 	.dword	precalc_xorwow_matrix
	.align		8
        /*0008*/ 	.dword	precalc_xorwow_offset_matrix
	.align		8
        /*0010*/ 	.dword	mrg32k3aM1
	.align		8
        /*0018*/ 	.dword	mrg32k3aM2
	.align		8
        /*0020*/ 	.dword	mrg32k3aM1SubSeq
	.align		8
        /*0028*/ 	.dword	mrg32k3aM2SubSeq
	.align		8
        /*0030*/ 	.dword	mrg32k3aM1Seq
	.align		8
        /*0038*/ 	.dword	mrg32k3aM2Seq
	.align		8
        /*0040*/ 	.dword	dev_randNums


//--------------------- .nv.constant3             --------------------------
	.section	.nv.constant3,"a",@progbits
	.align	8
.nv.constant3:
	.type		__cr_lgamma_table,@object
	.size		__cr_lgamma_table,(.L_8 - __cr_lgamma_table)
__cr_lgamma_table:
        /*0000*/ 	.byte	0x00, 0x00, 0x00, 0x00, 0x00, 0x00, 0x00, 0x00, 0x00, 0x00, 0x00, 0x00, 0x00, 0x00, 0x00, 0x00
        /*0010*/ 	.byte	0xef, 0x39, 0xfa, 0xfe, 0x42, 0x2e, 0xe6, 0x3f, 0x02, 0x20, 0x2a, 0xfa, 0x0b, 0xab, 0xfc, 0x3f
        /*0020*/ 	.byte	0xf9, 0x2c, 0x92, 0x7c, 0xa7, 0x6c, 0x09, 0x40, 0xc9, 0x79, 0x44, 0x3c, 0x64, 0x26, 0x13, 0x40
        /*0030*/ 	.byte	0xca, 0x01, 0xcf, 0x3a, 0x27, 0x51, 0x1a, 0x40, 0x30, 0xcc, 0x2d, 0xf3, 0xe1, 0x0c, 0x21, 0x40
        /*0040*/ 	.byte	0x0d, 0xb7, 0xfc, 0x82, 0x8e, 0x35, 0x25, 0x40
.L_8:


//--------------------- .text._Z11evenOddSortv    --------------------------
	.section	.text._Z11evenOddSortv,"ax",@progbits
	.align	128
        .global         _Z11evenOddSortv
        .type           _Z11evenOddSortv,@function
        .size           _Z11evenOddSortv,(.L_x_23 - _Z11evenOddSortv)
        .other          _Z11evenOddSortv,@"STO_CUDA_ENTRY STV_DEFAULT"
_Z11evenOddSortv:
.text._Z11evenOddSortv:
[----:B------:R-:W-:Y:S01]  /*0000*/  LDC R1, c[0x0][0x37c] ;  /* 0x0000df00ff017b82 */ /* 0x000fe20000000800 */
[----:B------:R-:W0:Y:S07]  /*0010*/  S2R R4, SR_TID.X ;  /* 0x0000000000047919 */ /* 0x000e2e0000002100 */
[----:B------:R-:W1:Y:S01]  /*0020*/  LDC.64 R2, c[0x4][0x40] ;  /* 0x01001000ff027b82 */ /* 0x000e620000000a00 */
[----:B------:R-:W2:Y:S01]  /*0030*/  LDCU.64 UR4, c[0x0][0x358] ;  /* 0x00006b00ff0477ac */ /* 0x000ea20008000a00 */
[----:B0-----:R-:W-:-:S04]  /*0040*/  IMAD.SHL.U32 R5, R4, 0x2, RZ ;  /* 0x0000000204057824 */ /* 0x001fc800078e00ff */
[----:B-1----:R-:W-:-:S05]  /*0050*/  IMAD.WIDE.U32 R2, R5, 0x4, R2 ;  /* 0x0000000405027825 */ /* 0x002fca00078e0002 */
[----:B--2---:R-:W2:Y:S04]  /*0060*/  LDG.E R5, desc[UR4][R2.64] ;  /* 0x0000000402057981 */ /* 0x004ea8000c1e1900 */
[----:B------:R-:W2:Y:S01]  /*0070*/  LDG.E R0, desc[UR4][R2.64+0x4] ;  /* 0x0000040402007981 */ /* 0x000ea2000c1e1900 */
[----:B------:R-:W-:Y:S01]  /*0080*/  ISETP.NE.AND P0, PT, R4, 0x4, PT ;  /* 0x000000040400780c */ /* 0x000fe20003f05270 */
[----:B------:R-:W-:Y:S01]  /*0090*/  BSSY.RECONVERGENT B0, `(.L_x_0) ;  /* 0x000000b000007945 */ /* 0x000fe20003800200 */
[----:B--2---:R-:W-:-:S13]  /*00a0*/  ISETP.GT.AND P1, PT, R5, R0, PT ;  /* 0x000000000500720c */ /* 0x004fda0003f24270 */
[----:B------:R0:W-:Y:S04]  /*00b0*/  @P1 STG.E desc[UR4][R2.64], R0 ;  /* 0x0000000002001986 */ /* 0x0001e8000c101904 */
[----:B------:R0:W-:Y:S01]  /*00c0*/  @P1 STG.E desc[UR4][R2.64+0x4], R5 ;  /* 0x0000040502001986 */ /* 0x0001e2000c101904 */
[----:B------:R-:W-:Y:S06]  /*00d0*/  BAR.SYNC.DEFER_BLOCKING 0x0 ;  /* 0x0000000000007b1d */ /* 0x000fec0000010000 */
[----:B------:R-:W-:Y:S05]  /*00e0*/  @!P0 BRA `(.L_x_1) ;  /* 0x0000000000148947 */ /* 0x000fea0003800000 */
[----:B0-----:R-:W2:Y:S04]  /*00f0*/  LDG.E R5, desc[UR4][R2.64+0x4] ;  /* 0x0000040402057981 */ /* 0x001ea8000c1e1900 */
[----:B------:R-:W2:Y:S02]  /*0100*/  LDG.E R0, desc[UR4][R2.64+0x8] ;  /* 0x0000080402007981 */ /* 0x000ea4000c1e1900 */
[----:B--2---:R-:W-:-:S13]  /*0110*/  ISETP.GT.AND P1, PT, R5, R0, PT ;  /* 0x000000000500720c */ /* 0x004fda0003f24270 */
[----:B------:R1:W-:Y:S04]  /*0120*/  @P1 STG.E desc[UR4][R2.64+0x4], R0 ;  /* 0x0000040002001986 */ /* 0x0003e8000c101904 */
[----:B------:R1:W-:Y:S02]  /*0130*/  @P1 STG.E desc[UR4][R2.64+0x8], R5 ;  /* 0x0000080502001986 */ /* 0x0003e4000c101904 */
.L_x_1:
[----:B------:R-:W-:Y:S05]  /*0140*/  BSYNC.RECONVERGENT B0 ;  /* 0x0000000000007941 */ /* 0x000fea0003800200 */
.L_x_0:
[----:B------:R-:W-:Y:S06]  /*0150*/  BAR.SYNC.DEFER_BLOCKING 0x0 ;  /* 0x0000000000007b1d */ /* 0x000fec0000010000 */
[----:B01----:R-:W2:Y:S04]  /*0160*/  LDG.E R5, desc[UR4][R2.64] ;  /* 0x0000000402057981 */ /* 0x003ea8000c1e1900 */
[----:B------:R-:W2:Y:S01]  /*0170*/  LDG.E R0, desc[UR4][R2.64+0x4] ;  /* 0x0000040402007981 */ /* 0x000ea2000c1e1900 */
        /* <DEDUP_REMOVED lines=11> */
.L_x_3:
[----:B------:R-:W-:Y:S05]  /*0230*/  BSYNC.RECONVERGENT B0 ;  /* 0x0000000000007941 */ /* 0x000fea0003800200 */
.L_x_2:
        /* <DEDUP_REMOVED lines=14> */
.L_x_5:
[----:B------:R-:W-:Y:S05]  /*0320*/  BSYNC.RECONVERGENT B0 ;  /* 0x0000000000007941 */ /* 0x000fea0003800200 */
.L_x_4:
        /* <DEDUP_REMOVED lines=14> */
.L_x_7:
[----:B------:R-:W-:Y:S05]  /*0410*/  BSYNC.RECONVERGENT B0 ;  /* 0x0000000000007941 */ /* 0x000fea0003800200 */
.L_x_6:
        /* <DEDUP_REMOVED lines=14> */
.L_x_9:
[----:B------:R-:W-:Y:S05]  /*0500*/  BSYNC.RECONVERGENT B0 ;  /* 0x0000000000007941 */ /* 0x000fea0003800200 */
.L_x_8:
[----:B------:R-:W-:Y:S06]  /*0510*/  BAR.SYNC.DEFER_BLOCKING 0x0 ;  /* 0x0000000000007b1d */ /* 0x000fec0000010000 */
[----:B------:R-:W-:Y:S05]  /*0520*/  EXIT ;  /* 0x000000000000794d */ /* 0x000fea0003800000 */
.L_x_10:
[----:B------:R-:W-:-:S00]  /*0530*/  BRA `(.L_x_10) ;  /* 0xfffffffc00fc7947 */ /* 0x000fc0000383ffff */
[----:B------:R-:W-:-:S00]  /*0540*/  NOP ;  /* 0x0000000000007918 */ /* 0x000fc00000000000 */
        /* <DEDUP_REMOVED lines=11> */
.L_x_23:


//--------------------- .text._Z21generateRandomNumbersm --------------------------
	.section	.text._Z21generateRandomNumbersm,"ax",@progbits
	.align	128
        .global         _Z21generateRandomNumbersm
        .type           _Z21generateRandomNumbersm,@function
        .size           _Z21generateRandomNumbersm,(.L_x_24 - _Z21generateRandomNumbersm)
        .other          _Z21generateRandomNumbersm,@"STO_CUDA_ENTRY STV_DEFAULT"
_Z21generateRandomNumbersm:
.text._Z21generateRandomNumbersm:
[----:B------:R-:W0:Y:S01]  /*0000*/  LDC R1, c[0x0][0x37c] ;  /* 0x0000df00ff017b82 */ /* 0x000e220000000800 */
[----:B------:R-:W1:Y:S07]  /*0010*/  S2R R10, SR_TID.X ;  /* 0x00000000000a7919 */ /* 0x000e6e0000002100 */
[----:B------:R-:W1:Y:S01]  /*0020*/  S2UR UR4, SR_CTAID.X ;  /* 0x00000000000479c3 */ /* 0x000e620000002500 */
[----:B0-----:R-:W-:-:S07]  /*0030*/  VIADD R1, R1, 0xffffffd0 ;  /* 0xffffffd001017836 */ /* 0x001fce0000000000 */
[----:B------:R-:W1:Y:S02]  /*0040*/  LDC R3, c[0x0][0x360] ;  /* 0x0000d800ff037b82 */ /* 0x000e640000000800 */
[----:B-1----:R-:W-:-:S05]  /*0050*/  IMAD R10, R3, UR4, R10 ;  /* 0x00000004030a7c24 */ /* 0x002fca000f8e020a */
[----:B------:R-:W-:-:S13]  /*0060*/  ISETP.GT.AND P0, PT, R10, 0x9, PT ;  /* 0x000000090a00780c */ /* 0x000fda0003f04270 */
[----:B------:R-:W-:Y:S05]  /*0070*/  @P0 EXIT ;  /* 0x000000000000094d */ /* 0x000fea0003800000 */
[----:B------:R-:W0:Y:S01]  /*0080*/  LDC.64 R2, c[0x0][0x380] ;  /* 0x0000e000ff027b82 */ /* 0x000e220000000a00 */
[----:B------:R-:W-:Y:S01]  /*0090*/  ISETP.NE.AND P0, PT, R10, RZ, PT ;  /* 0x000000ff0a00720c */ /* 0x000fe20003f05270 */
[----:B------:R-:W1:Y:S01]  /*00a0*/  LDCU.64 UR6, c[0x0][0x358] ;  /* 0x00006b00ff0677ac */ /* 0x000e620008000a00 */
[----:B------:R-:W-:Y:S01]  /*00b0*/  BSSY.RECONVERGENT B0, `(.L_x_11) ;  /* 0x000025e000007945 */ /* 0x000fe20003800200 */
[----:B0-----:R-:W-:Y:S02]  /*00c0*/  LOP3.LUT R0, R2, 0xaad26b49, RZ, 0x3c, !PT ;  /* 0xaad26b4902007812 */ /* 0x001fe400078e3cff */
[----:B------:R-:W-:-:S03]  /*00d0*/  LOP3.LUT R2, R3, 0xf7dcefdd, RZ, 0x3c, !PT ;  /* 0xf7dcefdd03027812 */ /* 0x000fc600078e3cff */
[----:B------:R-:W-:Y:S02]  /*00e0*/  IMAD R0, R0, 0x4182bed5, RZ ;  /* 0x4182bed500007824 */ /* 0x000fe400078e02ff */
[----:B------:R-:W-:Y:S02]  /*00f0*/  IMAD R9, R2, -0x658354e5, RZ ;  /* 0x9a7cab1b02097824 */ /* 0x000fe400078e02ff */
[C---:B------:R-:W-:Y:S01]  /*0100*/  VIADD R5, R0.reuse, 0x583f19 ;  /* 0x00583f1900057836 */ /* 0x040fe20000000000 */
[C---:B------:R-:W-:Y:S01]  /*0110*/  LOP3.LUT R6, R0.reuse, 0x159a55e5, RZ, 0x3c, !PT ;  /* 0x159a55e500067812 */ /* 0x040fe200078e3cff */
[C---:B------:R-:W-:Y:S01]  /*0120*/  VIADD R3, R0.reuse, 0x75bcd15 ;  /* 0x075bcd1500037836 */ /* 0x040fe20000000000 */
[----:B------:R-:W-:Y:S01]  /*0130*/  IADD3 R2, PT, PT, R0, 0x64f0c9, R9 ;  /* 0x0064f0c900027810 */ /* 0x000fe20007ffe009 */
[C---:B------:R-:W-:Y:S01]  /*0140*/  VIADD R7, R9.reuse, 0x1f123bb5 ;  /* 0x1f123bb509077836 */ /* 0x040fe20000000000 */
[----:B------:R-:W-:Y:S02]  /*0150*/  LOP3.LUT R4, R9, 0x5491333, RZ, 0x3c, !PT ;  /* 0x0549133309047812 */ /* 0x000fe400078e3cff */
[----:B------:R-:W-:Y:S01]  /*0160*/  SHF.R.S32.HI R0, RZ, 0x1f, R10 ;  /* 0x0000001fff007819 */ /* 0x000fe2000001140a */
[----:B------:R0:W-:Y:S04]  /*0170*/  STL.64 [R1], R2 ;  /* 0x0000000201007387 */ /* 0x0001e80000100a00 */
[----:B------:R0:W-:Y:S04]  /*0180*/  STL.64 [R1+0x8], R6 ;  /* 0x0000080601007387 */ /* 0x0001e80000100a00 */
[----:B------:R0:W-:Y:S01]  /*0190*/  STL.64 [R1+0x10], R4 ;  /* 0x0000100401007387 */ /* 0x0001e20000100a00 */
[----:B-1----:R-:W-:Y:S05]  /*01a0*/  @!P0 BRA `(.L_x_12) ;  /* 0x0000002400388947 */ /* 0x002fea0003800000 */
[----:B------:R-:W-:Y:S02]  /*01b0*/  IMAD.MOV.U32 R13, RZ, RZ, R0 ;  /* 0x000000ffff0d7224 */ /* 0x000fe400078e0000 */
[----:B------:R-:W-:Y:S02]  /*01c0*/  IMAD.MOV.U32 R11, RZ, RZ, RZ ;  /* 0x000000ffff0b7224 */ /* 0x000fe400078e00ff */
[----:B0-----:R-:W-:-:S07]  /*01d0*/  IMAD.MOV.U32 R2, RZ, RZ, R10 ;  /* 0x000000ffff027224 */ /* 0x001fce00078e000a */
.L_x_21:
[----:B------:R-:W-:Y:S01]  /*01e0*/  LOP3.LUT R0, R2, 0x3, RZ, 0xc0, !PT ;  /* 0x0000000302007812 */ /* 0x000fe200078ec0ff */
[----:B------:R-:W-:Y:S03]  /*01f0*/  BSSY.RECONVERGENT B1, `(.L_x_13) ;  /* 0x0000243000017945 */ /* 0x000fe60003800200 */
[----:B------:R-:W-:-:S04]  /*0200*/  ISETP.NE.U32.AND P0, PT, R0, RZ, PT ;  /* 0x000000ff0000720c */ /* 0x000fc80003f05070 */
[----:B------:R-:W-:-:S13]  /*0210*/  ISETP.NE.AND.EX P0, PT, RZ, RZ, PT, P0 ;  /* 0x000000ffff00720c */ /* 0x000fda0003f05300 */
[----:B0-----:R-:W-:Y:S05]  /*0220*/  @!P0 BRA `(.L_x_14) ;  /* 0x0000002000fc8947 */ /* 0x001fea0003800000 */
[----:B------:R-:W0:Y:S01]  /*0230*/  LDC.64 R8, c[0x4][RZ] ;  /* 0x01000000ff087b82 */ /* 0x000e220000000a00 */
[----:B------:R-:W-:Y:S01]  /*0240*/  IMAD.MOV.U32 R0, RZ, RZ, RZ ;  /* 0x000000ffff007224 */ /* 0x000fe200078e00ff */
[----:B------:R-:W-:Y:S02]  /*0250*/  CS2R R4, SRZ ;  /* 0x0000000000047805 */ /* 0x000fe4000001ff00 */
[----:B------:R-:W-:Y:S01]  /*0260*/  CS2R R6, SRZ ;  /* 0x0000000000067805 */ /* 0x000fe2000001ff00 */
[----:B------:R-:W-:Y:S02]  /*0270*/  IMAD.MOV.U32 R3, RZ, RZ, RZ ;  /* 0x000000ffff037224 */ /* 0x000fe400078e00ff */
[----:B0-----:R-:W-:-:S07]  /*0280*/  IMAD.WIDE.U32 R8, R11, 0xc80, R8 ;  /* 0x00000c800b087825 */ /* 0x001fce00078e0008 */
.L_x_16:
[----:B------:R-:W-:-:S06]  /*0290*/  IMAD R12, R0, 0x4, R1 ;  /* 0x00000004000c7824 */ /* 0x000fcc00078e0201 */
[----:B------:R-:W5:Y:S01]  /*02a0*/  LDL R12, [R12+0x4] ;  /* 0x000004000c0c7983 */ /* 0x000f620000100800 */
[----:B------:R-:W-:-:S05]  /*02b0*/  UMOV UR4, URZ ;  /* 0x000000ff00047c82 */ /* 0x000fca0008000000 */
.L_x_15:
[----:B-----5:R-:W-:Y:S01]  /*02c0*/  SHF.R.U32.HI R22, RZ, UR4, R12 ;  /* 0x00000004ff167c19 */ /* 0x020fe2000801160c */
[----:B------:R-:W-:-:S03]  /*02d0*/  IMAD.SHL.U32 R14, R0, 0x20, RZ ;  /* 0x00000020000e7824 */ /* 0x000fc600078e00ff */
[----:B------:R-:W-:Y:S01]  /*02e0*/  LOP3.LUT R15, R22, 0x1, RZ, 0xc0, !PT ;  /* 0x00000001160f7812 */ /* 0x000fe200078ec0ff */
[----:B------:R-:W-:-:S03]  /*02f0*/  VIADD R14, R14, UR4 ;  /* 0x000000040e0e7c36 */ /* 0x000fc60008000000 */
[----:B------:R-:W-:Y:S01]  /*0300*/  ISETP.NE.U32.AND P0, PT, R15, 0x1, PT ;  /* 0x000000010f00780c */ /* 0x000fe20003f05070 */
[----:B------:R-:W-:-:S03]  /*0310*/  IMAD R15, R14, 0x5, RZ ;  /* 0x000000050e0f7824 */ /* 0x000fc600078e02ff */
[----:B------:R-:W-:Y:S01]  /*0320*/  R2P PR, R22, 0x7e ;  /* 0x0000007e16007804 */ /* 0x000fe20000000000 */
[----:B------:R-:W-:-:S08]  /*0330*/  IMAD.WIDE.U32 R14, R15, 0x4, R8 ;  /* 0x000000040f0e7825 */ /* 0x000fd000078e0008 */
[----:B------:R-:W2:Y:S04]  /*0340*/  @!P0 LDG.E R16, desc[UR6][R14.64+0x10] ;  /* 0x000010060e108981 */ /* 0x000ea8000c1e1900 */
[----:B------:R-:W3:Y:S04]  /*0350*/  @P1 LDG.E R18, desc[UR6][R14.64+0x24] ;  /* 0x000024060e121981 */ /* 0x000ee8000c1e1900 */
[----:B------:R-:W4:Y:S04]  /*0360*/  @P2 LDG.E R20, desc[UR6][R14.64+0x38] ;  /* 0x000038060e142981 */ /* 0x000f28000c1e1900 */
[----:B------:R-:W4:Y:S04]  /*0370*/  @P3 LDG.E R24, desc[UR6][R14.64+0x4c] ;  /* 0x00004c060e183981 */ /* 0x000f28000c1e1900 */
[----:B------:R-:W4:Y:S04]  /*0380*/  @P4 LDG.E R26, desc[UR6][R14.64+0x60] ;  /* 0x000060060e1a4981 */ /* 0x000f28000c1e1900 */
[----:B------:R-:W4:Y:S04]  /*0390*/  @!P0 LDG.E R17, desc[UR6][R14.64+0x4] ;  /* 0x000004060e118981 */ /* 0x000f28000c1e1900 */
[----:B------:R-:W4:Y:S04]  /*03a0*/  @!P0 LDG.E R19, desc[UR6][R14.64+0xc] ;  /* 0x00000c060e138981 */ /* 0x000f28000c1e1900 */
[----:B------:R-:W4:Y:S04]  /*03b0*/  @P1 LDG.E R21, desc[UR6][R14.64+0x18] ;  /* 0x000018060e151981 */ /* 0x000f28000c1e1900 */
[----:B------:R-:W4:Y:S04]  /*03c0*/  @P3 LDG.E R23, desc[UR6][R14.64+0x40] ;  /* 0x000040060e173981 */ /* 0x000f28000c1e1900 */
[----:B------:R-:W4:Y:S04]  /*03d0*/  @P5 LDG.E R25, desc[UR6][R14.64+0x70] ;  /* 0x000070060e195981 */ /* 0x000f28000c1e1900 */
[----:B------:R-:W4:Y:S01]  /*03e0*/  @P6 LDG.E R28, desc[UR6][R14.64+0x88] ;  /* 0x000088060e1c6981 */ /* 0x000f22000c1e1900 */
[----:B--2---:R-:W-:-:S03]  /*03f0*/  @!P0 LOP3.LUT R5, R5, R16, RZ, 0x3c, !PT ;  /* 0x0000001005058212 */ /* 0x004fc600078e3cff */
[----:B------:R-:W2:Y:S01]  /*0400*/  @!P0 LDG.E R16, desc[UR6][R14.64] ;  /* 0x000000060e108981 */ /* 0x000ea2000c1e1900 */
[----:B---3--:R-:W-:-:S03]  /*0410*/  @P1 LOP3.LUT R5, R5, R18, RZ, 0x3c, !PT ;  /* 0x0000001205051212 */ /* 0x008fc600078e3cff */
[----:B------:R-:W3:Y:S01]  /*0420*/  @!P0 LDG.E R18, desc[UR6][R14.64+0x8] ;  /* 0x000008060e128981 */ /* 0x000ee2000c1e1900 */
[----:B----4-:R-:W-:-:S03]  /*0430*/  @P2 LOP3.LUT R5, R5, R20, RZ, 0x3c, !PT ;  /* 0x0000001405052212 */ /* 0x010fc600078e3cff */
[----:B------:R-:W4:Y:S01]  /*0440*/  @P1 LDG.E R20, desc[UR6][R14.64+0x14] ;  /* 0x000014060e141981 */ /* 0x000f22000c1e1900 */
[----:B------:R-:W-:-:S03]  /*0450*/  @P3 LOP3.LUT R5, R5, R24, RZ, 0x3c, !PT ;  /* 0x0000001805053212 */ /* 0x000fc600078e3cff */
[----:B------:R-:W4:Y:S01]  /*0460*/  @P5 LDG.E R24, desc[UR6][R14.64+0x74] ;  /* 0x000074060e185981 */ /* 0x000f22000c1e1900 */
[----:B------:R-:W-:-:S03]  /*0470*/  @P4 LOP3.LUT R5, R5, R26, RZ, 0x3c, !PT ;  /* 0x0000001a05054212 */ /* 0x000fc600078e3cff */
[----:B------:R-:W4:Y:S01]  /*0480*/  @P3 LDG.E R26, desc[UR6][R14.64+0x44] ;  /* 0x000044060e1a3981 */ /* 0x000f22000c1e1900 */
[----:B------:R-:W-:-:S03]  /*0490*/  @!P0 LOP3.LUT R6, R6, R17, RZ, 0x3c, !PT ;  /* 0x0000001106068212 */ /* 0x000fc600078e3cff */
[----:B------:R-:W4:Y:S01]  /*04a0*/  @P1 LDG.E R17, desc[UR6][R14.64+0x20] ;  /* 0x000020060e111981 */ /* 0x000f22000c1e1900 */
[----:B------:R-:W-:-:S03]  /*04b0*/  @!P0 LOP3.LUT R4, R4, R19, RZ, 0x3c, !PT ;  /* 0x0000001304048212 */ /* 0x000fc600078e3cff */
[----:B------:R-:W4:Y:S01]  /*04c0*/  @P2 LDG.E R19, desc[UR6][R14.64+0x2c] ;  /* 0x00002c060e132981 */ /* 0x000f22000c1e1900 */
[----:B------:R-:W-:-:S03]  /*04d0*/  @P1 LOP3.LUT R6, R6, R21, RZ, 0x3c, !PT ;  /* 0x0000001506061212 */ /* 0x000fc600078e3cff */
[----:B------:R-:W4:Y:S01]  /*04e0*/  @P2 LDG.E R21, desc[UR6][R14.64+0x34] ;  /* 0x000034060e152981 */ /* 0x000f22000c1e1900 */
[----:B--2---:R-:W-:-:S03]  /*04f0*/  @!P0 LOP3.LUT R3, R3, R16, RZ, 0x3c, !PT ;  /* 0x0000001003038212 */ /* 0x004fc600078e3cff */
[----:B------:R-:W2:Y:S01]  /*0500*/  @P1 LDG.E R16, desc[UR6][R14.64+0x1c] ;  /* 0x00001c060e101981 */ /* 0x000ea2000c1e1900 */
[----:B---3--:R-:W-:-:S03]  /*0510*/  @!P0 LOP3.LUT R7, R7, R18, RZ, 0x3c, !PT ;  /* 0x0000001207078212 */ /* 0x008fc600078e3cff */
[----:B------:R-:W3:Y:S01]  /*0520*/  @P2 LDG.E R18, desc[UR6][R14.64+0x28] ;  /* 0x000028060e122981 */ /* 0x000ee2000c1e1900 */
[----:B----4-:R-:W-:-:S03]  /*0530*/  @P1 LOP3.LUT R3, R3, R20, RZ, 0x3c, !PT ;  /* 0x0000001403031212 */ /* 0x010fc600078e3cff */
[----:B------:R-:W4:Y:S01]  /*0540*/  @P2 LDG.E R20, desc[UR6][R14.64+0x30] ;  /* 0x000030060e142981 */ /* 0x000f22000c1e1900 */
[----:B------:R-:W-:-:S03]  /*0550*/  @P5 LOP3.LUT R5, R5, R24, RZ, 0x3c, !PT ;  /* 0x0000001805055212 */ /* 0x000fc600078e3cff */
[----:B------:R-:W4:Y:S01]  /*0560*/  @P3 LDG.E R24, desc[UR6][R14.64+0x3c] ;  /* 0x00003c060e183981 */ /* 0x000f22000c1e1900 */
[----:B------:R-:W-:-:S03]  /*0570*/  @P1 LOP3.LUT R4, R4, R17, RZ, 0x3c, !PT ;  /* 0x0000001104041212 */ /* 0x000fc600078e3cff */
[----:B------:R-:W4:Y:S01]  /*0580*/  @P3 LDG.E R17, desc[UR6][R14.64+0x48] ;  /* 0x000048060e113981 */ /* 0x000f22000c1e1900 */
[----:B------:R-:W-:-:S03]  /*0590*/  @P2 LOP3.LUT R6, R6, R19, RZ, 0x3c, !PT ;  /* 0x0000001306062212 */ /* 0x000fc600078e3cff */
[----:B------:R-:W4:Y:S01]  /*05a0*/  @P4 LDG.E R19, desc[UR6][R14.64+0x54] ;  /* 0x000054060e134981 */ /* 0x000f22000c1e1900 */
[----:B------:R-:W-:Y:S02]  /*05b0*/  @P2 LOP3.LUT R4, R4, R21, RZ, 0x3c, !PT ;  /* 0x0000001504042212 */ /* 0x000fe400078e3cff */
[----:B------:R-:W-:Y:S01]  /*05c0*/  @P3 LOP3.LUT R6, R6, R23, RZ, 0x3c, !PT ;  /* 0x0000001706063212 */ /* 0x000fe200078e3cff */
[----:B------:R-:W4:Y:S04]  /*05d0*/  @P4 LDG.E R21, desc[UR6][R14.64+0x5c] ;  /* 0x00005c060e154981 */ /* 0x000f28000c1e1900 */
[----:B------:R-:W4:Y:S01]  /*05e0*/  @P5 LDG.E R23, desc[UR6][R14.64+0x68] ;  /* 0x000068060e175981 */ /* 0x000f22000c1e1900 */
[----:B--2---:R-:W-:-:S03]  /*05f0*/  @P1 LOP3.LUT R7, R7, R16, RZ, 0x3c, !PT ;  /* 0x0000001007071212 */ /* 0x004fc600078e3cff */
[----:B------:R-:W2:Y:S01]  /*0600*/  @P4 LDG.E R16, desc[UR6][R14.64+0x50] ;  /* 0x000050060e104981 */ /* 0x000ea2000c1e1900 */
[----:B---3--:R-:W-:-:S03]  /*0610*/  @P2 LOP3.LUT R3, R3, R18, RZ, 0x3c, !PT ;  /* 0x0000001203032212 */ /* 0x008fc600078e3cff */
[----:B------:R-:W3:Y:S01]  /*0620*/  @P4 LDG.E R18, desc[UR6][R14.64+0x58] ;  /* 0x000058060e124981 */ /* 0x000ee2000c1e1900 */
[----:B----4-:R-:W-:-:S03]  /*0630*/  @P2 LOP3.LUT R7, R7, R20, RZ, 0x3c, !PT ;  /* 0x0000001407072212 */ /* 0x010fc600078e3cff */
[----:B------:R-:W4:Y:S01]  /*0640*/  @P5 LDG.E R20, desc[UR6][R14.64+0x64] ;  /* 0x000064060e145981 */ /* 0x000f22000c1e1900 */
[----:B------:R-:W-:-:S03]  /*0650*/  @P3 LOP3.LUT R3, R3, R24, RZ, 0x3c, !PT ;  /* 0x0000001803033212 */ /* 0x000fc600078e3cff */
[----:B------:R-:W4:Y:S01]  /*0660*/  @P5 LDG.E R24, desc[UR6][R14.64+0x6c] ;  /* 0x00006c060e185981 */ /* 0x000f22000c1e1900 */
[----:B------:R-:W-:Y:S02]  /*0670*/  LOP3.LUT P0, RZ, R22, 0x80, RZ, 0xc0, !PT ;  /* 0x0000008016ff7812 */ /* 0x000fe4000780c0ff */
[----:B------:R-:W-:Y:S02]  /*0680*/  @P3 LOP3.LUT R7, R7, R26, RZ, 0x3c, !PT ;  /* 0x0000001a07073212 */ /* 0x000fe400078e3cff */
[----:B------:R-:W-:Y:S02]  /*0690*/  @P3 LOP3.LUT R4, R4, R17, RZ, 0x3c, !PT ;  /* 0x0000001104043212 */ /* 0x000fe400078e3cff */
[----:B------:R-:W4:Y:S01]  /*06a0*/  @P6 LDG.E R17, desc[UR6][R14.64+0x7c] ;  /* 0x00007c060e116981 */ /* 0x000f22000c1e1900 */
[----:B------:R-:W-:-:S03]  /*06b0*/  @P4 LOP3.LUT R6, R6, R19, RZ, 0x3c, !PT ;  /* 0x0000001306064212 */ /* 0x000fc600078e3cff */
[----:B------:R-:W4:Y:S01]  /*06c0*/  @P6 LDG.E R19, desc[UR6][R14.64+0x84] ;  /* 0x000084060e136981 */ /* 0x000f22000c1e1900 */
[----:B------:R-:W-:-:S03]  /*06d0*/  @P4 LOP3.LUT R4, R4, R21, RZ, 0x3c, !PT ;  /* 0x0000001504044212 */ /* 0x000fc600078e3cff */
[----:B------:R-:W4:Y:S01]  /*06e0*/  @P0 LDG.E R26, desc[UR6][R14.64+0x9c] ;  /* 0x00009c060e1a0981 */ /* 0x000f22000c1e1900 */
[----:B------:R-:W-:-:S03]  /*06f0*/  @P5 LOP3.LUT R6, R6, R23, RZ, 0x3c, !PT ;  /* 0x0000001706065212 */ /* 0x000fc600078e3cff */
        /* <DEDUP_REMOVED lines=10> */
[----:B------:R-:W-:Y:S02]  /*07a0*/  @P5 LOP3.LUT R4, R4, R25, RZ, 0x3c, !PT ;  /* 0x0000001904045212 */ /* 0x000fe400078e3cff */
[----:B------:R-:W-:Y:S02]  /*07b0*/  @P6 LOP3.LUT R5, R5, R28, RZ, 0x3c, !PT ;  /* 0x0000001c05056212 */ /* 0x000fe400078e3cff */
[----:B------:R-:W-:Y:S02]  /*07c0*/  @P6 LOP3.LUT R6, R6, R17, RZ, 0x3c, !PT ;  /* 0x0000001106066212 */ /* 0x000fe400078e3cff */
[----:B------:R-:W-:Y:S02]  /*07d0*/  @P6 LOP3.LUT R4, R4, R19, RZ, 0x3c, !PT ;  /* 0x0000001304046212 */ /* 0x000fe400078e3cff */
[----:B------:R-:W-:Y:S02]  /*07e0*/  @P0 LOP3.LUT R5, R5, R26, RZ, 0x3c, !PT ;  /* 0x0000001a05050212 */ /* 0x000fe400078e3cff */
[----:B------:R-:W-:-:S02]  /*07f0*/  @P0 LOP3.LUT R6, R6, R21, RZ, 0x3c, !PT ;  /* 0x0000001506060212 */ /* 0x000fc400078e3cff */
[----:B------:R-:W-:Y:S02]  /*0800*/  @P0 LOP3.LUT R4, R4, R23, RZ, 0x3c, !PT ;  /* 0x0000001704040212 */ /* 0x000fe400078e3cff */
[----:B--2---:R-:W-:Y:S02]  /*0810*/  @P6 LOP3.LUT R3, R3, R16, RZ, 0x3c, !PT ;  /* 0x0000001003036212 */ /* 0x004fe400078e3cff */
[----:B---3--:R-:W-:Y:S02]  /*0820*/  @P6 LOP3.LUT R7, R7, R18, RZ, 0x3c, !PT ;  /* 0x0000001207076212 */ /* 0x008fe400078e3cff */
[----:B----4-:R-:W-:Y:S02]  /*0830*/  @P0 LOP3.LUT R3, R3, R20, RZ, 0x3c, !PT ;  /* 0x0000001403030212 */ /* 0x010fe400078e3cff */
[----:B------:R-:W-:Y:S02]  /*0840*/  @P0 LOP3.LUT R7, R7, R24, RZ, 0x3c, !PT ;  /* 0x0000001807070212 */ /* 0x000fe400078e3cff */
[----:B------:R-:W-:-:S13]  /*0850*/  R2P PR, R22.B1, 0x7f ;  /* 0x0000007f16007804 */ /* 0x000fda0000001000 */
[----:B------:R-:W2:Y:S04]  /*0860*/  @P0 LDG.E R18, desc[UR6][R14.64+0xa0] ;  /* 0x0000a0060e120981 */ /* 0x000ea8000c1e1900 */
[----:B------:R-:W3:Y:S04]  /*0870*/  @P0 LDG.E R19, desc[UR6][R14.64+0xa4] ;  /* 0x0000a4060e130981 */ /* 0x000ee8000c1e1900 */
[----:B------:R-:W4:Y:S04]  /*0880*/  @P0 LDG.E R20, desc[UR6][R14.64+0xa8] ;  /* 0x0000a8060e140981 */ /* 0x000f28000c1e1900 */
[----:B------:R-:W4:Y:S04]  /*0890*/  @P0 LDG.E R21, desc[UR6][R14.64+0xac] ;  /* 0x0000ac060e150981 */ /* 0x000f28000c1e1900 */
[----:B------:R-:W4:Y:S04]  /*08a0*/  @P0 LDG.E R24, desc[UR6][R14.64+0xb0] ;  /* 0x0000b0060e180981 */ /* 0x000f28000c1e1900 */
[----:B------:R-:W4:Y:S04]  /*08b0*/  @P1 LDG.E R16, desc[UR6][R14.64+0xbc] ;  /* 0x0000bc060e101981 */ /* 0x000f28000c1e1900 */
[----:B------:R-:W4:Y:S04]  /*08c0*/  @P1 LDG.E R26, desc[UR6][R14.64+0xb4] ;  /* 0x0000b4060e1a1981 */ /* 0x000f28000c1e1900 */
        /* <DEDUP_REMOVED lines=11> */
[----:B------:R-:W-:Y:S01]  /*0980*/  LOP3.LUT P0, RZ, R22, 0x8000, RZ, 0xc0, !PT ;  /* 0x0000800016ff7812 */ /* 0x000fe2000780c0ff */
[----:B------:R-:W4:Y:S01]  /*0990*/  @P2 LDG.E R24, desc[UR6][R14.64+0xd8] ;  /* 0x0000d8060e182981 */ /* 0x000f22000c1e1900 */
[----:B------:R-:W-:-:S03]  /*09a0*/  @P1 LOP3.LUT R7, R7, R16, RZ, 0x3c, !PT ;  /* 0x0000001007071212 */ /* 0x000fc600078e3cff */
[----:B------:R-:W4:Y:S01]  /*09b0*/  @P2 LDG.E R22, desc[UR6][R14.64+0xd0] ;  /* 0x0000d0060e162981 */ /* 0x000f22000c1e1900 */
[----:B------:R-:W-:-:S03]  /*09c0*/  @P1 LOP3.LUT R3, R3, R26, RZ, 0x3c, !PT ;  /* 0x0000001a03031212 */ /* 0x000fc600078e3cff */
[----:B------:R-:W4:Y:S01]  /*09d0*/  @P3 LDG.E R16, desc[UR6][R14.64+0xe4] ;  /* 0x0000e4060e103981 */ /* 0x000f22000c1e1900 */
[----:B------:R-:W-:-:S03]  /*09e0*/  @P1 LOP3.LUT R6, R6, R23, RZ, 0x3c, !PT ;  /* 0x0000001706061212 */ /* 0x000fc600078e3cff */
[----:B------:R-:W4:Y:S01]  /*09f0*/  @P3 LDG.E R26, desc[UR6][R14.64+0xdc] ;  /* 0x0000dc060e1a3981 */ /* 0x000f22000c1e1900 */
[----:B------:R-:W-:-:S03]  /*0a00*/  @P1 LOP3.LUT R4, R4, R17, RZ, 0x3c, !PT ;  /* 0x0000001104041212 */ /* 0x000fc600078e3cff */
        /* <DEDUP_REMOVED lines=43> */
[----:B------:R-:W-:-:S04]  /*0cc0*/  UIADD3 UR4, UPT, UPT, UR4, 0x10, URZ ;  /* 0x0000001004047890 */ /* 0x000fc8000fffe0ff */
[----:B------:R-:W-:Y:S01]  /*0cd0*/  UISETP.NE.AND UP0, UPT, UR4, 0x20, UPT ;  /* 0x000000200400788c */ /* 0x000fe2000bf05270 */
[----:B--2---:R-:W-:Y:S02]  /*0ce0*/  @P5 LOP3.LUT R5, R5, R18, RZ, 0x3c, !PT ;  /* 0x0000001205055212 */ /* 0x004fe400078e3cff */
[----:B---3--:R-:W-:Y:S02]  /*0cf0*/  @P6 LOP3.LUT R6, R6, R19, RZ, 0x3c, !PT ;  /* 0x0000001306066212 */ /* 0x008fe400078e3cff */
[----:B----4-:R-:W-:Y:S02]  /*0d00*/  @P6 LOP3.LUT R3, R3, R20, RZ, 0x3c, !PT ;  /* 0x0000001403036212 */ /* 0x010fe400078e3cff */
[----:B------:R-:W-:Y:S02]  /*0d10*/  @P6 LOP3.LUT R4, R4, R21, RZ, 0x3c, !PT ;  /* 0x0000001504046212 */ /* 0x000fe400078e3cff */
[----:B------:R-:W-:Y:S02]  /*0d20*/  @P6 LOP3.LUT R7, R7, R22, RZ, 0x3c, !PT ;  /* 0x0000001607076212 */ /* 0x000fe400078e3cff */
[----:B------:R-:W-:-:S02]  /*0d30*/  @P6 LOP3.LUT R5, R5, R16, RZ, 0x3c, !PT ;  /* 0x0000001005056212 */ /* 0x000fc400078e3cff */
[----:B------:R-:W-:Y:S02]  /*0d40*/  @P0 LOP3.LUT R3, R3, R24, RZ, 0x3c, !PT ;  /* 0x0000001803030212 */ /* 0x000fe400078e3cff */
[----:B------:R-:W-:Y:S02]  /*0d50*/  @P0 LOP3.LUT R5, R5, R28, RZ, 0x3c, !PT ;  /* 0x0000001c05050212 */ /* 0x000fe400078e3cff */
[----:B------:R-:W-:Y:S02]  /*0d60*/  @P0 LOP3.LUT R7, R7, R26, RZ, 0x3c, !PT ;  /* 0x0000001a07070212 */ /* 0x000fe400078e3cff */
[----:B------:R-:W-:Y:S02]  /*0d70*/  @P0 LOP3.LUT R4, R4, R23, RZ, 0x3c, !PT ;  /* 0x0000001704040212 */ /* 0x000fe400078e3cff */
[----:B------:R-:W-:Y:S01]  /*0d80*/  @P0 LOP3.LUT R6, R6, R17, RZ, 0x3c, !PT ;  /* 0x0000001106060212 */ /* 0x000fe200078e3cff */
[----:B------:R-:W-:Y:S06]  /*0d90*/  BRA.U UP0, `(.L_x_15) ;  /* 0xfffffff500487547 */ /* 0x000fec000b83ffff */
[----:B------:R-:W-:-:S05]  /*0da0*/  VIADD R0, R0, 0x1 ;  /* 0x0000000100007836 */ /* 0x000fca0000000000 */
[----:B------:R-:W-:-:S13]  /*0db0*/  ISETP.NE.AND P0, PT, R0, 0x5, PT ;  /* 0x000000050000780c */ /* 0x000fda0003f05270 */
[----:B------:R-:W-:Y:S05]  /*0dc0*/  @P0 BRA `(.L_x_16) ;  /* 0xfffffff400300947 */ /* 0x000fea000383ffff */
[----:B------:R-:W-:Y:S01]  /*0dd0*/  LOP3.LUT R0, R2, 0x3, RZ, 0xc0, !PT ;  /* 0x0000000302007812 */ /* 0x000fe200078ec0ff */
[----:B------:R0:W-:Y:S03]  /*0de0*/  STL.64 [R1+0x8], R6 ;  /* 0x0000080601007387 */ /* 0x0001e60000100a00 */
[----:B------:R-:W-:Y:S01]  /*0df0*/  ISETP.NE.U32.AND P0, PT, R0, 0x1, PT ;  /* 0x000000010000780c */ /* 0x000fe20003f05070 */
[----:B------:R0:W-:Y:S03]  /*0e00*/  STL.64 [R1+0x10], R4 ;  /* 0x0000100401007387 */ /* 0x0001e60000100a00 */
[----:B------:R-:W-:Y:S01]  /*0e10*/  ISETP.NE.AND.EX P0, PT, RZ, RZ, PT, P0 ;  /* 0x000000ffff00720c */ /* 0x000fe20003f05300 */
[----:B------:R0:W-:-:S12]  /*0e20*/  STL [R1+0x4], R3 ;  /* 0x0000040301007387 */ /* 0x0001d80000100800 */
[----:B0-----:R-:W-:Y:S05]  /*0e30*/  @!P0 BRA `(.L_x_14) ;  /* 0x0000001400f88947 */ /* 0x001fea0003800000 */
[----:B------:R-:W-:Y:S01]  /*0e40*/  UMOV UR4, URZ ;  /* 0x000000ff00047c82 */ /* 0x000fe20008000000 */
[----:B------:R-:W-:Y:S01]  /*0e50*/  IMAD.MOV.U32 R0, RZ, RZ, RZ ;  /* 0x000000ffff007224 */ /* 0x000fe200078e00ff */
[----:B------:R-:W-:Y:S01]  /*0e60*/  CS2R R6, SRZ ;  /* 0x0000000000067805 */ /* 0x000fe2000001ff00 */
[----:B------:R-:W-:Y:S02]  /*0e70*/  IMAD.MOV.U32 R4, RZ, RZ, RZ ;  /* 0x000000ffff047224 */ /* 0x000fe400078e00ff */
[----:B------:R-:W-:Y:S02]  /*0e80*/  IMAD.MOV.U32 R3, RZ, RZ, RZ ;  /* 0x000000ffff037224 */ /* 0x000fe400078e00ff */
[----:B------:R-:W-:-:S07]  /*0e90*/  IMAD.U32 R5, RZ, RZ, UR4 ;  /* 0x00000004ff057e24 */ /* 0x000fce000f8e00ff */
.L_x_18:
[----:B------:R-:W-:-:S06]  /*0ea0*/  IMAD R12, R0, 0x4, R1 ;  /* 0x00000004000c7824 */ /* 0x000fcc00078e0201 */
[----:B------:R-:W5:Y:S01]  /*0eb0*/  LDL R12, [R12+0x4] ;  /* 0x000004000c0c7983 */ /* 0x000f620000100800 */
[----:B------:R-:W-:-:S05]  /*0ec0*/  UMOV UR4, URZ ;  /* 0x000000ff00047c82 */ /* 0x000fca0008000000 */
.L_x_17:
        /* <DEDUP_REMOVED lines=180> */
[----:B------:R0:W-:Y:S03]  /*1a10*/  STL [R1+0x4], R3 ;  /* 0x0000040301007387 */ /* 0x0001e60000100800 */
[----:B------:R-:W-:Y:S01]  /*1a20*/  ISETP.NE.AND.EX P0, PT, RZ, RZ, PT, P0 ;  /* 0x000000ffff00720c */ /* 0x000fe20003f05300 */
[----:B------:R0:W-:-:S12]  /*1a30*/  STL.64 [R1+0x10], R4 ;  /* 0x0000100401007387 */ /* 0x0001d80000100a00 */
[----:B0-----:R-:W-:Y:S05]  /*1a40*/  @P0 BRA `(.L_x_14) ;  /* 0x0000000800f40947 */ /* 0x001fea0003800000 */
[----:B------:R-:W-:Y:S01]  /*1a50*/  UMOV UR4, URZ ;  /* 0x000000ff00047c82 */ /* 0x000fe20008000000 */
[----:B------:R-:W-:Y:S01]  /*1a60*/  IMAD.MOV.U32 R0, RZ, RZ, RZ ;  /* 0x000000ffff007224 */ /* 0x000fe200078e00ff */
[----:B------:R-:W-:Y:S01]  /*1a70*/  CS2R R6, SRZ ;  /* 0x0000000000067805 */ /* 0x000fe2000001ff00 */
[----:B------:R-:W-:Y:S02]  /*1a80*/  IMAD.MOV.U32 R4, RZ, RZ, RZ ;  /* 0x000000ffff047224 */ /* 0x000fe400078e00ff */
[----:B------:R-:W-:Y:S02]  /*1a90*/  IMAD.MOV.U32 R3, RZ, RZ, RZ ;  /* 0x000000ffff037224 */ /* 0x000fe400078e00ff */
[----:B------:R-:W-:-:S07]  /*1aa0*/  IMAD.U32 R5, RZ, RZ, UR4 ;  /* 0x00000004ff057e24 */ /* 0x000fce000f8e00ff */
.L_x_20:
[----:B------:R-:W-:-:S06]  /*1ab0*/  IMAD R12, R0, 0x4, R1 ;  /* 0x00000004000c7824 */ /* 0x000fcc00078e0201 */
[----:B------:R-:W5:Y:S01]  /*1ac0*/  LDL R12, [R12+0x4] ;  /* 0x000004000c0c7983 */ /* 0x000f620000100800 */
[----:B------:R-:W-:-:S05]  /*1ad0*/  UMOV UR4, URZ ;  /* 0x000000ff00047c82 */ /* 0x000fca0008000000 */
.L_x_19:
        /* <DEDUP_REMOVED lines=177> */
[----:B------:R0:W-:Y:S04]  /*25f0*/  STL.64 [R1+0x8], R6 ;  /* 0x0000080601007387 */ /* 0x0001e80000100a00 */
[----:B------:R0:W-:Y:S04]  /*2600*/  STL [R1+0x4], R3 ;  /* 0x0000040301007387 */ /* 0x0001e80000100800 */
[----:B------:R0:W-:Y:S02]  /*2610*/  STL.64 [R1+0x10], R4 ;  /* 0x0000100401007387 */ /* 0x0001e40000100a00 */
.L_x_14:
[----:B------:R-:W-:Y:S05]  /*2620*/  BSYNC.RECONVERGENT B1 ;  /* 0x0000000000017941 */ /* 0x000fea0003800200 */
.L_x_13:
[C---:B------:R-:W-:Y:S01]  /*2630*/  ISETP.GT.U32.AND P0, PT, R2.reuse, 0x3, PT ;  /* 0x000000030200780c */ /* 0x040fe20003f04070 */
[----:B------:R-:W-:Y:S01]  /*2640*/  VIADD R11, R11, 0x1 ;  /* 0x000000010b0b7836 */ /* 0x000fe20000000000 */
[--C-:B------:R-:W-:Y:S02]  /*2650*/  SHF.R.U64 R2, R2, 0x2, R13.reuse ;  /* 0x0000000202027819 */ /* 0x100fe4000000120d */
[----:B------:R-:W-:Y:S02]  /*2660*/  ISETP.GT.U32.AND.EX P0, PT, R13, RZ, PT, P0 ;  /* 0x000000ff0d00720c */ /* 0x000fe40003f04100 */
[----:B------:R-:W-:-:S11]  /*2670*/  SHF.R.U32.HI R13, RZ, 0x2, R13 ;  /* 0x00000002ff0d7819 */ /* 0x000fd6000001160d */
[----:B------:R-:W-:Y:S05]  /*2680*/  @P0 BRA `(.L_x_21) ;  /* 0xffffffd800d40947 */ /* 0x000fea000383ffff */
.L_x_12:
[----:B------:R-:W-:Y:S05]  /*2690*/  BSYNC.RECONVERGENT B0 ;  /* 0x0000000000007941 */ /* 0x000fea0003800200 */
.L_x_11:
[----:B0-----:R-:W0:Y:S01]  /*26a0*/  LDC.64 R6, c[0x0][0x380] ;  /* 0x0000e000ff067b82 */ /* 0x001e220000000a00 */
[----:B------:R-:W-:Y:S01]  /*26b0*/  SHF.R.U32.HI R0, RZ, 0x2, R3 ;  /* 0x00000002ff007819 */ /* 0x000fe20000011603 */
[----:B------:R-:W1:Y:S03]  /*26c0*/  LDCU.64 UR4, c[0x4][0x40] ;  /* 0x01000800ff0477ac */ /* 0x000e660008000a00 */
[----:B------:R-:W-:Y:S01]  /*26d0*/  LOP3.LUT R0, R0, R3, RZ, 0x3c, !PT ;  /* 0x0000000300007212 */ /* 0x000fe200078e3cff */
[----:B------:R-:W-:-:S04]  /*26e0*/  IMAD.SHL.U32 R3, R5, 0x10, RZ ;  /* 0x0000001005037824 */ /* 0x000fc800078e00ff */
[----:B------:R-:W-:-:S05]  /*26f0*/  IMAD.SHL.U32 R2, R0, 0x2, RZ ;  /* 0x0000000200027824 */ /* 0x000fca00078e00ff */
[----:B------:R-:W-:-:S04]  /*2700*/  LOP3.LUT R2, R0, R2, R3, 0x96, !PT ;  /* 0x0000000200027212 */ /* 0x000fc800078e9603 */
[----:B------:R-:W-:Y:S02]  /*2710*/  LOP3.LUT R2, R2, R5, RZ, 0x3c, !PT ;  /* 0x0000000502027212 */ /* 0x000fe400078e3cff */
[----:B0-----:R-:W-:Y:S02]  /*2720*/  LOP3.LUT R6, R6, 0xaad26b49, RZ, 0x3c, !PT ;  /* 0xaad26b4906067812 */ /* 0x001fe400078e3cff */
[----:B------:R-:W-:-:S03]  /*2730*/  LOP3.LUT R7, R7, 0xf7dcefdd, RZ, 0x3c, !PT ;  /* 0xf7dcefdd07077812 */ /* 0x000fc600078e3cff */
[----:B------:R-:W-:Y:S02]  /*2740*/  IMAD R6, R6, 0x4182bed5, RZ ;  /* 0x4182bed506067824 */ /* 0x000fe400078e02ff */
[----:B------:R-:W-:-:S05]  /*2750*/  IMAD R7, R7, -0x658354e5, RZ ;  /* 0x9a7cab1b07077824 */ /* 0x000fca00078e02ff */
[----:B------:R-:W-:-:S04]  /*2760*/  IADD3 R7, PT, PT, R6, 0x64f0c9, R7 ;  /* 0x0064f0c906077810 */ /* 0x000fc80007ffe007 */
[----:B------:R-:W-:Y:S02]  /*2770*/  IADD3 R0, PT, PT, R7, 0x587c5, R2 ;  /* 0x000587c507007810 */ /* 0x000fe40007ffe002 */
[----:B------:R-:W-:Y:S02]  /*2780*/  SHF.R.S32.HI R7, RZ, 0x1f, R10 ;  /* 0x0000001fff077819 */ /* 0x000fe4000001140a */
[----:B-1----:R-:W-:Y:S01]  /*2790*/  LEA R2, P0, R10, UR4, 0x2 ;  /* 0x000000040a027c11 */ /* 0x002fe2000f8010ff */
[----:B------:R-:W-:-:S05]  /*27a0*/  IMAD.HI.U32 R3, R0, 0x10624dd3, RZ ;  /* 0x10624dd300037827 */ /* 0x000fca00078e00ff */
[----:B------:R-:W-:Y:S02]  /*27b0*/  SHF.R.U32.HI R5, RZ, 0x5, R3 ;  /* 0x00000005ff057819 */ /* 0x000fe40000011603 */
[----:B------:R-:W-:-:S03]  /*27c0*/  LEA.HI.X R3, R10, UR5, R7, 0x2, P0 ;  /* 0x000000050a037c11 */ /* 0x000fc600080f1407 */
[----:B------:R-:W-:-:S05]  /*27d0*/  IMAD R5, R5, -0x1f4, R0 ;  /* 0xfffffe0c05057824 */ /* 0x000fca00078e0200 */
[----:B------:R-:W-:Y:S01]  /*27e0*/  STG.E desc[UR6][R2.64], R5 ;  /* 0x0000000502007986 */ /* 0x000fe2000c101906 */
[----:B------:R-:W-:Y:S05]  /*27f0*/  EXIT ;  /* 0x000000000000794d */ /* 0x000fea0003800000 */
.L_x_22:
        /* <DEDUP_REMOVED lines=16> */
.L_x_24:


//--------------------- .nv.global.init           --------------------------
	.section	.nv.global.init,"aw",@progbits
	.align	4
.nv.global.init:
	.type		mrg32k3aM1SubSeq,@object
	.size		mrg32k3aM1SubSeq,(mrg32k3aM2SubSeq - mrg32k3aM1SubSeq)
mrg32k3aM1SubSeq:
        /*0000*/ 	.byte	0x0b, 0xcc, 0xee, 0x04, 0x73, 0x29, 0x8b, 0x6f, 0xf6, 0x53, 0x03, 0xf6, 0x23, 0xf6, 0xea, 0xda
        /* <DEDUP_REMOVED lines=125> */
	.type		mrg32k3aM2SubSeq,@object
	.size		mrg32k3aM2SubSeq,(mrg32k3aM1 - mrg32k3aM2SubSeq)
mrg32k3aM2SubSeq:
        /* <DEDUP_REMOVED lines=126> */
	.type		mrg32k3aM1,@object
	.size		mrg32k3aM1,(mrg32k3aM1Seq - mrg32k3aM1)
mrg32k3aM1:
        /* <DEDUP_REMOVED lines=144> */
	.type		mrg32k3aM1Seq,@object
	.size		mrg32k3aM1Seq,(mrg32k3aM2 - mrg32k3aM1Seq)
mrg32k3aM1Seq:
        /* <DEDUP_REMOVED lines=144> */
	.type		mrg32k3aM2,@object
	.size		mrg32k3aM2,(mrg32k3aM2Seq - mrg32k3aM2)
mrg32k3aM2:
        /* <DEDUP_REMOVED lines=144> */
	.type		mrg32k3aM2Seq,@object
	.size		mrg32k3aM2Seq,(precalc_xorwow_matrix - mrg32k3aM2Seq)
mrg32k3aM2Seq:
        /* <DEDUP_REMOVED lines=144> */
	.type		precalc_xorwow_matrix,@object
	.size		precalc_xorwow_matrix,(precalc_xorwow_offset_matrix - precalc_xorwow_matrix)
precalc_xorwow_matrix:
        /* <DEDUP_REMOVED lines=6400> */
	.type		precalc_xorwow_offset_matrix,@object
	.size		precalc_xorwow_offset_matrix,(.L_1 - precalc_xorwow_offset_matrix)
precalc_xorwow_offset_matrix:
        /* <DEDUP_REMOVED lines=6400> */
.L_1:


//--------------------- .nv.shared.reserved.0     --------------------------
	.section	.nv.shared.reserved.0,"aw",@nobits
	.weak		__nv_reservedSMEM_offset_0_alias
	.size		__nv_reservedSMEM_offset_0_alias, 0, 64
	.other		__nv_reservedSMEM_offset_0_alias,@"STO_CUDA_RESERVED_SHARED STV_DEFAULT"
__nv_reservedSMEM_offset_0_alias:
	.zero		0
	.zero		64


//--------------------- .nv.global                --------------------------
	.section	.nv.global,"aw",@nobits
	.align	4
.nv.global:
	.type		dev_randNums,@object
	.size		dev_randNums,(.L_9 - dev_randNums)
dev_randNums:
	.zero		40
.L_9:


//--------------------- .nv.constant0._Z11evenOddSortv --------------------------
	.section	.nv.constant0._Z11evenOddSortv,"a",@progbits
	.sectionflags	@""
	.align	4
.nv.constant0._Z11evenOddSortv:
	.zero		896


//--------------------- .nv.constant0._Z21generateRandomNumbersm --------------------------
	.section	.nv.constant0._Z21generateRandomNumbersm,"a",@progbits
	.sectionflags	@""
	.align	4
.nv.constant0._Z21generateRandomNumbersm:
	.zero		904


//--------------------- SYMBOLS --------------------------

	.type		.nv.reservedSmem.offset0,@object
	.size		.nv.reservedSmem.offset0,0x4
